//
// Generated by NVIDIA NVVM Compiler
//
// Compiler Build ID: CL-36424714
// Cuda compilation tools, release 13.0, V13.0.88
// Based on NVVM 20.0.0
//

.version 9.0
.target sm_100
.address_size 64

	// .globl	_Z16softmax_kernel_0PfS_ii

.visible .entry _Z16softmax_kernel_0PfS_ii(
	.param .u64 .ptr .align 1 _Z16softmax_kernel_0PfS_ii_param_0,
	.param .u64 .ptr .align 1 _Z16softmax_kernel_0PfS_ii_param_1,
	.param .u32 _Z16softmax_kernel_0PfS_ii_param_2,
	.param .u32 _Z16softmax_kernel_0PfS_ii_param_3
)
{
	.reg .pred 	%p<29>;
	.reg .b32 	%r<146>;
	.reg .b32 	%f<496>;
	.reg .b64 	%rd<37>;

	ld.param.u64 	%rd7, [_Z16softmax_kernel_0PfS_ii_param_0];
	ld.param.u64 	%rd8, [_Z16softmax_kernel_0PfS_ii_param_1];
	ld.param.u32 	%r52, [_Z16softmax_kernel_0PfS_ii_param_2];
	ld.param.u32 	%r51, [_Z16softmax_kernel_0PfS_ii_param_3];
	cvta.to.global.u64 	%rd1, %rd8;
	cvta.to.global.u64 	%rd2, %rd7;
	mov.u32 	%r53, %ntid.x;
	mov.u32 	%r54, %ctaid.x;
	mov.u32 	%r55, %tid.x;
	mad.lo.s32 	%r1, %r53, %r54, %r55;
	setp.ge.s32 	%p1, %r1, %r52;
	@%p1 bra 	$L__BB0_38;
	setp.lt.s32 	%p2, %r51, 1;
	mov.f32 	%f486, 0fFF800000;
	@%p2 bra 	$L__BB0_14;
	mul.lo.s32 	%r2, %r51, %r1;
	and.b32  	%r3, %r51, 15;
	setp.lt.u32 	%p3, %r51, 16;
	mov.f32 	%f486, 0fFF800000;
	mov.b32 	%r129, 0;
	@%p3 bra 	$L__BB0_5;
	and.b32  	%r129, %r51, 2147483632;
	neg.s32 	%r135, %r129;
	add.s64 	%rd3, %rd2, 32;
	mov.f32 	%f486, 0fFF800000;
	mov.u32 	%r134, %r2;
$L__BB0_4:
	.pragma "nounroll";
	mul.wide.s32 	%rd9, %r134, 4;
	add.s64 	%rd10, %rd3, %rd9;
	ld.global.f32 	%f30, [%rd10+-32];
	max.f32 	%f31, %f486, %f30;
	ld.global.f32 	%f32, [%rd10+-28];
	max.f32 	%f33, %f31, %f32;
	ld.global.f32 	%f34, [%rd10+-24];
	max.f32 	%f35, %f33, %f34;
	ld.global.f32 	%f36, [%rd10+-20];
	max.f32 	%f37, %f35, %f36;
	ld.global.f32 	%f38, [%rd10+-16];
	max.f32 	%f39, %f37, %f38;
	ld.global.f32 	%f40, [%rd10+-12];
	max.f32 	%f41, %f39, %f40;
	ld.global.f32 	%f42, [%rd10+-8];
	max.f32 	%f43, %f41, %f42;
	ld.global.f32 	%f44, [%rd10+-4];
	max.f32 	%f45, %f43, %f44;
	ld.global.f32 	%f46, [%rd10];
	max.f32 	%f47, %f45, %f46;
	ld.global.f32 	%f48, [%rd10+4];
	max.f32 	%f49, %f47, %f48;
	ld.global.f32 	%f50, [%rd10+8];
	max.f32 	%f51, %f49, %f50;
	ld.global.f32 	%f52, [%rd10+12];
	max.f32 	%f53, %f51, %f52;
	ld.global.f32 	%f54, [%rd10+16];
	max.f32 	%f55, %f53, %f54;
	ld.global.f32 	%f56, [%rd10+20];
	max.f32 	%f57, %f55, %f56;
	ld.global.f32 	%f58, [%rd10+24];
	max.f32 	%f59, %f57, %f58;
	ld.global.f32 	%f60, [%rd10+28];
	max.f32 	%f486, %f59, %f60;
	add.s32 	%r135, %r135, 16;
	add.s32 	%r134, %r134, 16;
	setp.eq.s32 	%p4, %r135, 0;
	@%p4 bra 	$L__BB0_5;
	bra.uni 	$L__BB0_4;
$L__BB0_5:
	setp.eq.s32 	%p5, %r3, 0;
	@%p5 bra 	$L__BB0_14;
	and.b32  	%r7, %r51, 7;
	setp.lt.u32 	%p6, %r3, 8;
	@%p6 bra 	$L__BB0_8;
	add.s32 	%r57, %r129, %r2;
	mul.wide.s32 	%rd11, %r57, 4;
	add.s64 	%rd12, %rd2, %rd11;
	ld.global.f32 	%f62, [%rd12];
	max.f32 	%f63, %f486, %f62;
	ld.global.f32 	%f64, [%rd12+4];
	max.f32 	%f65, %f63, %f64;
	ld.global.f32 	%f66, [%rd12+8];
	max.f32 	%f67, %f65, %f66;
	ld.global.f32 	%f68, [%rd12+12];
	max.f32 	%f69, %f67, %f68;
	ld.global.f32 	%f70, [%rd12+16];
	max.f32 	%f71, %f69, %f70;
	ld.global.f32 	%f72, [%rd12+20];
	max.f32 	%f73, %f71, %f72;
	ld.global.f32 	%f74, [%rd12+24];
	max.f32 	%f75, %f73, %f74;
	ld.global.f32 	%f76, [%rd12+28];
	max.f32 	%f486, %f75, %f76;
	add.s32 	%r129, %r129, 8;
$L__BB0_8:
	setp.eq.s32 	%p7, %r7, 0;
	@%p7 bra 	$L__BB0_14;
	and.b32  	%r10, %r51, 3;
	setp.lt.u32 	%p8, %r7, 4;
	@%p8 bra 	$L__BB0_11;
	add.s32 	%r58, %r129, %r2;
	mul.wide.s32 	%rd13, %r58, 4;
	add.s64 	%rd14, %rd2, %rd13;
	ld.global.f32 	%f78, [%rd14];
	max.f32 	%f79, %f486, %f78;
	ld.global.f32 	%f80, [%rd14+4];
	max.f32 	%f81, %f79, %f80;
	ld.global.f32 	%f82, [%rd14+8];
	max.f32 	%f83, %f81, %f82;
	ld.global.f32 	%f84, [%rd14+12];
	max.f32 	%f486, %f83, %f84;
	add.s32 	%r129, %r129, 4;
$L__BB0_11:
	setp.eq.s32 	%p9, %r10, 0;
	@%p9 bra 	$L__BB0_14;
	add.s32 	%r133, %r129, %r2;
	neg.s32 	%r132, %r10;
$L__BB0_13:
	.pragma "nounroll";
	mul.wide.s32 	%rd15, %r133, 4;
	add.s64 	%rd16, %rd2, %rd15;
	ld.global.f32 	%f85, [%rd16];
	max.f32 	%f486, %f486, %f85;
	add.s32 	%r133, %r133, 1;
	add.s32 	%r132, %r132, 1;
	setp.ne.s32 	%p10, %r132, 0;
	@%p10 bra 	$L__BB0_13;
$L__BB0_14:
	setp.lt.s32 	%p11, %r51, 1;
	mov.f32 	%f494, 0f00000000;
	@%p11 bra 	$L__BB0_26;
	mul.lo.s32 	%r19, %r51, %r1;
	and.b32  	%r20, %r51, 7;
	setp.lt.u32 	%p12, %r51, 8;
	mov.f32 	%f494, 0f00000000;
	mov.b32 	%r136, 0;
	@%p12 bra 	$L__BB0_18;
	and.b32  	%r136, %r51, 2147483640;
	neg.s32 	%r140, %r136;
	add.s64 	%rd4, %rd2, 16;
	mov.f32 	%f494, 0f00000000;
	mov.u32 	%r139, %r19;
$L__BB0_17:
	.pragma "nounroll";
	mul.wide.s32 	%rd17, %r139, 4;
	add.s64 	%rd18, %rd4, %rd17;
	ld.global.f32 	%f90, [%rd18+-16];
	sub.f32 	%f91, %f90, %f486;
	fma.rn.f32 	%f92, %f91, 0f3BBB989D, 0f3F000000;
	cvt.sat.f32.f32 	%f93, %f92;
	mov.f32 	%f94, 0f4B400001;
	mov.f32 	%f95, 0f437C0000;
	fma.rm.f32 	%f96, %f93, %f95, %f94;
	add.f32 	%f97, %f96, 0fCB40007F;
	neg.f32 	%f98, %f97;
	fma.rn.f32 	%f99, %f91, 0f3FB8AA3B, %f98;
	fma.rn.f32 	%f100, %f91, 0f32A57060, %f99;
	mov.b32 	%r60, %f96;
	shl.b32 	%r61, %r60, 23;
	mov.b32 	%f101, %r61;
	ex2.approx.ftz.f32 	%f102, %f100;
	fma.rn.f32 	%f103, %f102, %f101, %f494;
	ld.global.f32 	%f104, [%rd18+-12];
	sub.f32 	%f105, %f104, %f486;
	fma.rn.f32 	%f106, %f105, 0f3BBB989D, 0f3F000000;
	cvt.sat.f32.f32 	%f107, %f106;
	fma.rm.f32 	%f108, %f107, %f95, %f94;
	add.f32 	%f109, %f108, 0fCB40007F;
	neg.f32 	%f110, %f109;
	fma.rn.f32 	%f111, %f105, 0f3FB8AA3B, %f110;
	fma.rn.f32 	%f112, %f105, 0f32A57060, %f111;
	mov.b32 	%r62, %f108;
	shl.b32 	%r63, %r62, 23;
	mov.b32 	%f113, %r63;
	ex2.approx.ftz.f32 	%f114, %f112;
	fma.rn.f32 	%f115, %f114, %f113, %f103;
	ld.global.f32 	%f116, [%rd18+-8];
	sub.f32 	%f117, %f116, %f486;
	fma.rn.f32 	%f118, %f117, 0f3BBB989D, 0f3F000000;
	cvt.sat.f32.f32 	%f119, %f118;
	fma.rm.f32 	%f120, %f119, %f95, %f94;
	add.f32 	%f121, %f120, 0fCB40007F;
	neg.f32 	%f122, %f121;
	fma.rn.f32 	%f123, %f117, 0f3FB8AA3B, %f122;
	fma.rn.f32 	%f124, %f117, 0f32A57060, %f123;
	mov.b32 	%r64, %f120;
	shl.b32 	%r65, %r64, 23;
	mov.b32 	%f125, %r65;
	ex2.approx.ftz.f32 	%f126, %f124;
	fma.rn.f32 	%f127, %f126, %f125, %f115;
	ld.global.f32 	%f128, [%rd18+-4];
	sub.f32 	%f129, %f128, %f486;
	fma.rn.f32 	%f130, %f129, 0f3BBB989D, 0f3F000000;
	cvt.sat.f32.f32 	%f131, %f130;
	fma.rm.f32 	%f132, %f131, %f95, %f94;
	add.f32 	%f133, %f132, 0fCB40007F;
	neg.f32 	%f134, %f133;
	fma.rn.f32 	%f135, %f129, 0f3FB8AA3B, %f134;
	fma.rn.f32 	%f136, %f129, 0f32A57060, %f135;
	mov.b32 	%r66, %f132;
	shl.b32 	%r67, %r66, 23;
	mov.b32 	%f137, %r67;
	ex2.approx.ftz.f32 	%f138, %f136;
	fma.rn.f32 	%f139, %f138, %f137, %f127;
	ld.global.f32 	%f140, [%rd18];
	sub.f32 	%f141, %f140, %f486;
	fma.rn.f32 	%f142, %f141, 0f3BBB989D, 0f3F000000;
	cvt.sat.f32.f32 	%f143, %f142;
	fma.rm.f32 	%f144, %f143, %f95, %f94;
	add.f32 	%f145, %f144, 0fCB40007F;
	neg.f32 	%f146, %f145;
	fma.rn.f32 	%f147, %f141, 0f3FB8AA3B, %f146;
	fma.rn.f32 	%f148, %f141, 0f32A57060, %f147;
	mov.b32 	%r68, %f144;
	shl.b32 	%r69, %r68, 23;
	mov.b32 	%f149, %r69;
	ex2.approx.ftz.f32 	%f150, %f148;
	fma.rn.f32 	%f151, %f150, %f149, %f139;
	ld.global.f32 	%f152, [%rd18+4];
	sub.f32 	%f153, %f152, %f486;
	fma.rn.f32 	%f154, %f153, 0f3BBB989D, 0f3F000000;
	cvt.sat.f32.f32 	%f155, %f154;
	fma.rm.f32 	%f156, %f155, %f95, %f94;
	add.f32 	%f157, %f156, 0fCB40007F;
	neg.f32 	%f158, %f157;
	fma.rn.f32 	%f159, %f153, 0f3FB8AA3B, %f158;
	fma.rn.f32 	%f160, %f153, 0f32A57060, %f159;
	mov.b32 	%r70, %f156;
	shl.b32 	%r71, %r70, 23;
	mov.b32 	%f161, %r71;
	ex2.approx.ftz.f32 	%f162, %f160;
	fma.rn.f32 	%f163, %f162, %f161, %f151;
	ld.global.f32 	%f164, [%rd18+8];
	sub.f32 	%f165, %f164, %f486;
	fma.rn.f32 	%f166, %f165, 0f3BBB989D, 0f3F000000;
	cvt.sat.f32.f32 	%f167, %f166;
	fma.rm.f32 	%f168, %f167, %f95, %f94;
	add.f32 	%f169, %f168, 0fCB40007F;
	neg.f32 	%f170, %f169;
	fma.rn.f32 	%f171, %f165, 0f3FB8AA3B, %f170;
	fma.rn.f32 	%f172, %f165, 0f32A57060, %f171;
	mov.b32 	%r72, %f168;
	shl.b32 	%r73, %r72, 23;
	mov.b32 	%f173, %r73;
	ex2.approx.ftz.f32 	%f174, %f172;
	fma.rn.f32 	%f175, %f174, %f173, %f163;
	ld.global.f32 	%f176, [%rd18+12];
	sub.f32 	%f177, %f176, %f486;
	fma.rn.f32 	%f178, %f177, 0f3BBB989D, 0f3F000000;
	cvt.sat.f32.f32 	%f179, %f178;
	fma.rm.f32 	%f180, %f179, %f95, %f94;
	add.f32 	%f181, %f180, 0fCB40007F;
	neg.f32 	%f182, %f181;
	fma.rn.f32 	%f183, %f177, 0f3FB8AA3B, %f182;
	fma.rn.f32 	%f184, %f177, 0f32A57060, %f183;
	mov.b32 	%r74, %f180;
	shl.b32 	%r75, %r74, 23;
	mov.b32 	%f185, %r75;
	ex2.approx.ftz.f32 	%f186, %f184;
	fma.rn.f32 	%f494, %f186, %f185, %f175;
	add.s32 	%r140, %r140, 8;
	add.s32 	%r139, %r139, 8;
	setp.eq.s32 	%p13, %r140, 0;
	@%p13 bra 	$L__BB0_18;
	bra.uni 	$L__BB0_17;
$L__BB0_18:
	setp.eq.s32 	%p14, %r20, 0;
	@%p14 bra 	$L__BB0_26;
	and.b32  	%r28, %r51, 3;
	setp.lt.u32 	%p15, %r20, 4;
	@%p15 bra 	$L__BB0_21;
	add.s32 	%r76, %r136, %r19;
	mul.wide.s32 	%rd19, %r76, 4;
	add.s64 	%rd20, %rd2, %rd19;
	ld.global.f32 	%f188, [%rd20];
	sub.f32 	%f189, %f188, %f486;
	fma.rn.f32 	%f190, %f189, 0f3BBB989D, 0f3F000000;
	cvt.sat.f32.f32 	%f191, %f190;
	mov.f32 	%f192, 0f4B400001;
	mov.f32 	%f193, 0f437C0000;
	fma.rm.f32 	%f194, %f191, %f193, %f192;
	add.f32 	%f195, %f194, 0fCB40007F;
	neg.f32 	%f196, %f195;
	fma.rn.f32 	%f197, %f189, 0f3FB8AA3B, %f196;
	fma.rn.f32 	%f198, %f189, 0f32A57060, %f197;
	mov.b32 	%r77, %f194;
	shl.b32 	%r78, %r77, 23;
	mov.b32 	%f199, %r78;
	ex2.approx.ftz.f32 	%f200, %f198;
	fma.rn.f32 	%f201, %f200, %f199, %f494;
	ld.global.f32 	%f202, [%rd20+4];
	sub.f32 	%f203, %f202, %f486;
	fma.rn.f32 	%f204, %f203, 0f3BBB989D, 0f3F000000;
	cvt.sat.f32.f32 	%f205, %f204;
	fma.rm.f32 	%f206, %f205, %f193, %f192;
	add.f32 	%f207, %f206, 0fCB40007F;
	neg.f32 	%f208, %f207;
	fma.rn.f32 	%f209, %f203, 0f3FB8AA3B, %f208;
	fma.rn.f32 	%f210, %f203, 0f32A57060, %f209;
	mov.b32 	%r79, %f206;
	shl.b32 	%r80, %r79, 23;
	mov.b32 	%f211, %r80;
	ex2.approx.ftz.f32 	%f212, %f210;
	fma.rn.f32 	%f213, %f212, %f211, %f201;
	ld.global.f32 	%f214, [%rd20+8];
	sub.f32 	%f215, %f214, %f486;
	fma.rn.f32 	%f216, %f215, 0f3BBB989D, 0f3F000000;
	cvt.sat.f32.f32 	%f217, %f216;
	fma.rm.f32 	%f218, %f217, %f193, %f192;
	add.f32 	%f219, %f218, 0fCB40007F;
	neg.f32 	%f220, %f219;
	fma.rn.f32 	%f221, %f215, 0f3FB8AA3B, %f220;
	fma.rn.f32 	%f222, %f215, 0f32A57060, %f221;
	mov.b32 	%r81, %f218;
	shl.b32 	%r82, %r81, 23;
	mov.b32 	%f223, %r82;
	ex2.approx.ftz.f32 	%f224, %f222;
	fma.rn.f32 	%f225, %f224, %f223, %f213;
	ld.global.f32 	%f226, [%rd20+12];
	sub.f32 	%f227, %f226, %f486;
	fma.rn.f32 	%f228, %f227, 0f3BBB989D, 0f3F000000;
	cvt.sat.f32.f32 	%f229, %f228;
	fma.rm.f32 	%f230, %f229, %f193, %f192;
	add.f32 	%f231, %f230, 0fCB40007F;
	neg.f32 	%f232, %f231;
	fma.rn.f32 	%f233, %f227, 0f3FB8AA3B, %f232;
	fma.rn.f32 	%f234, %f227, 0f32A57060, %f233;
	mov.b32 	%r83, %f230;
	shl.b32 	%r84, %r83, 23;
	mov.b32 	%f235, %r84;
	ex2.approx.ftz.f32 	%f236, %f234;
	fma.rn.f32 	%f494, %f236, %f235, %f225;
	add.s32 	%r136, %r136, 4;
$L__BB0_21:
	setp.eq.s32 	%p16, %r28, 0;
	@%p16 bra 	$L__BB0_26;
	setp.eq.s32 	%p17, %r28, 1;
	@%p17 bra 	$L__BB0_24;
	add.s32 	%r85, %r136, %r19;
	mul.wide.s32 	%rd21, %r85, 4;
	add.s64 	%rd22, %rd2, %rd21;
	ld.global.f32 	%f238, [%rd22];
	sub.f32 	%f239, %f238, %f486;
	fma.rn.f32 	%f240, %f239, 0f3BBB989D, 0f3F000000;
	cvt.sat.f32.f32 	%f241, %f240;
	mov.f32 	%f242, 0f4B400001;
	mov.f32 	%f243, 0f437C0000;
	fma.rm.f32 	%f244, %f241, %f243, %f242;
	add.f32 	%f245, %f244, 0fCB40007F;
	neg.f32 	%f246, %f245;
	fma.rn.f32 	%f247, %f239, 0f3FB8AA3B, %f246;
	fma.rn.f32 	%f248, %f239, 0f32A57060, %f247;
	mov.b32 	%r86, %f244;
	shl.b32 	%r87, %r86, 23;
	mov.b32 	%f249, %r87;
	ex2.approx.ftz.f32 	%f250, %f248;
	fma.rn.f32 	%f251, %f250, %f249, %f494;
	ld.global.f32 	%f252, [%rd22+4];
	sub.f32 	%f253, %f252, %f486;
	fma.rn.f32 	%f254, %f253, 0f3BBB989D, 0f3F000000;
	cvt.sat.f32.f32 	%f255, %f254;
	fma.rm.f32 	%f256, %f255, %f243, %f242;
	add.f32 	%f257, %f256, 0fCB40007F;
	neg.f32 	%f258, %f257;
	fma.rn.f32 	%f259, %f253, 0f3FB8AA3B, %f258;
	fma.rn.f32 	%f260, %f253, 0f32A57060, %f259;
	mov.b32 	%r88, %f256;
	shl.b32 	%r89, %r88, 23;
	mov.b32 	%f261, %r89;
	ex2.approx.ftz.f32 	%f262, %f260;
	fma.rn.f32 	%f494, %f262, %f261, %f251;
	add.s32 	%r136, %r136, 2;
$L__BB0_24:
	and.b32  	%r90, %r51, 1;
	setp.eq.b32 	%p18, %r90, 1;
	not.pred 	%p19, %p18;
	@%p19 bra 	$L__BB0_26;
	add.s32 	%r91, %r136, %r19;
	mul.wide.s32 	%rd23, %r91, 4;
	add.s64 	%rd24, %rd2, %rd23;
	ld.global.f32 	%f263, [%rd24];
	sub.f32 	%f264, %f263, %f486;
	fma.rn.f32 	%f265, %f264, 0f3BBB989D, 0f3F000000;
	cvt.sat.f32.f32 	%f266, %f265;
	mov.f32 	%f267, 0f4B400001;
	mov.f32 	%f268, 0f437C0000;
	fma.rm.f32 	%f269, %f266, %f268, %f267;
	add.f32 	%f270, %f269, 0fCB40007F;
	neg.f32 	%f271, %f270;
	fma.rn.f32 	%f272, %f264, 0f3FB8AA3B, %f271;
	fma.rn.f32 	%f273, %f264, 0f32A57060, %f272;
	mov.b32 	%r92, %f269;
	shl.b32 	%r93, %r92, 23;
	mov.b32 	%f274, %r93;
	ex2.approx.ftz.f32 	%f275, %f273;
	fma.rn.f32 	%f494, %f275, %f274, %f494;
$L__BB0_26:
	setp.lt.s32 	%p20, %r51, 1;
	@%p20 bra 	$L__BB0_38;
	mul.lo.s32 	%r33, %r51, %r1;
	and.b32  	%r34, %r51, 7;
	setp.lt.u32 	%p21, %r51, 8;
	mov.b32 	%r143, 0;
	@%p21 bra 	$L__BB0_30;
	and.b32  	%r143, %r51, 2147483640;
	neg.s32 	%r142, %r143;
	add.s64 	%rd5, %rd2, 16;
	add.s64 	%rd6, %rd1, 16;
	mov.u32 	%r141, %r33;
$L__BB0_29:
	.pragma "nounroll";
	mul.wide.s32 	%rd25, %r141, 4;
	add.s64 	%rd26, %rd5, %rd25;
	add.s64 	%rd27, %rd6, %rd25;
	ld.global.f32 	%f276, [%rd26+-16];
	sub.f32 	%f277, %f276, %f486;
	fma.rn.f32 	%f278, %f277, 0f3BBB989D, 0f3F000000;
	cvt.sat.f32.f32 	%f279, %f278;
	mov.f32 	%f280, 0f4B400001;
	mov.f32 	%f281, 0f437C0000;
	fma.rm.f32 	%f282, %f279, %f281, %f280;
	add.f32 	%f283, %f282, 0fCB40007F;
	neg.f32 	%f284, %f283;
	fma.rn.f32 	%f285, %f277, 0f3FB8AA3B, %f284;
	fma.rn.f32 	%f286, %f277, 0f32A57060, %f285;
	mov.b32 	%r95, %f282;
	shl.b32 	%r96, %r95, 23;
	mov.b32 	%f287, %r96;
	ex2.approx.ftz.f32 	%f288, %f286;
	mul.f32 	%f289, %f288, %f287;
	div.rn.f32 	%f290, %f289, %f494;
	st.global.f32 	[%rd27+-16], %f290;
	ld.global.f32 	%f291, [%rd26+-12];
	sub.f32 	%f292, %f291, %f486;
	fma.rn.f32 	%f293, %f292, 0f3BBB989D, 0f3F000000;
	cvt.sat.f32.f32 	%f294, %f293;
	fma.rm.f32 	%f295, %f294, %f281, %f280;
	add.f32 	%f296, %f295, 0fCB40007F;
	neg.f32 	%f297, %f296;
	fma.rn.f32 	%f298, %f292, 0f3FB8AA3B, %f297;
	fma.rn.f32 	%f299, %f292, 0f32A57060, %f298;
	mov.b32 	%r97, %f295;
	shl.b32 	%r98, %r97, 23;
	mov.b32 	%f300, %r98;
	ex2.approx.ftz.f32 	%f301, %f299;
	mul.f32 	%f302, %f301, %f300;
	div.rn.f32 	%f303, %f302, %f494;
	st.global.f32 	[%rd27+-12], %f303;
	ld.global.f32 	%f304, [%rd26+-8];
	sub.f32 	%f305, %f304, %f486;
	fma.rn.f32 	%f306, %f305, 0f3BBB989D, 0f3F000000;
	cvt.sat.f32.f32 	%f307, %f306;
	fma.rm.f32 	%f308, %f307, %f281, %f280;
	add.f32 	%f309, %f308, 0fCB40007F;
	neg.f32 	%f310, %f309;
	fma.rn.f32 	%f311, %f305, 0f3FB8AA3B, %f310;
	fma.rn.f32 	%f312, %f305, 0f32A57060, %f311;
	mov.b32 	%r99, %f308;
	shl.b32 	%r100, %r99, 23;
	mov.b32 	%f313, %r100;
	ex2.approx.ftz.f32 	%f314, %f312;
	mul.f32 	%f315, %f314, %f313;
	div.rn.f32 	%f316, %f315, %f494;
	st.global.f32 	[%rd27+-8], %f316;
	ld.global.f32 	%f317, [%rd26+-4];
	sub.f32 	%f318, %f317, %f486;
	fma.rn.f32 	%f319, %f318, 0f3BBB989D, 0f3F000000;
	cvt.sat.f32.f32 	%f320, %f319;
	fma.rm.f32 	%f321, %f320, %f281, %f280;
	add.f32 	%f322, %f321, 0fCB40007F;
	neg.f32 	%f323, %f322;
	fma.rn.f32 	%f324, %f318, 0f3FB8AA3B, %f323;
	fma.rn.f32 	%f325, %f318, 0f32A57060, %f324;
	mov.b32 	%r101, %f321;
	shl.b32 	%r102, %r101, 23;
	mov.b32 	%f326, %r102;
	ex2.approx.ftz.f32 	%f327, %f325;
	mul.f32 	%f328, %f327, %f326;
	div.rn.f32 	%f329, %f328, %f494;
	st.global.f32 	[%rd27+-4], %f329;
	ld.global.f32 	%f330, [%rd26];
	sub.f32 	%f331, %f330, %f486;
	fma.rn.f32 	%f332, %f331, 0f3BBB989D, 0f3F000000;
	cvt.sat.f32.f32 	%f333, %f332;
	fma.rm.f32 	%f334, %f333, %f281, %f280;
	add.f32 	%f335, %f334, 0fCB40007F;
	neg.f32 	%f336, %f335;
	fma.rn.f32 	%f337, %f331, 0f3FB8AA3B, %f336;
	fma.rn.f32 	%f338, %f331, 0f32A57060, %f337;
	mov.b32 	%r103, %f334;
	shl.b32 	%r104, %r103, 23;
	mov.b32 	%f339, %r104;
	ex2.approx.ftz.f32 	%f340, %f338;
	mul.f32 	%f341, %f340, %f339;
	div.rn.f32 	%f342, %f341, %f494;
	st.global.f32 	[%rd27], %f342;
	ld.global.f32 	%f343, [%rd26+4];
	sub.f32 	%f344, %f343, %f486;
	fma.rn.f32 	%f345, %f344, 0f3BBB989D, 0f3F000000;
	cvt.sat.f32.f32 	%f346, %f345;
	fma.rm.f32 	%f347, %f346, %f281, %f280;
	add.f32 	%f348, %f347, 0fCB40007F;
	neg.f32 	%f349, %f348;
	fma.rn.f32 	%f350, %f344, 0f3FB8AA3B, %f349;
	fma.rn.f32 	%f351, %f344, 0f32A57060, %f350;
	mov.b32 	%r105, %f347;
	shl.b32 	%r106, %r105, 23;
	mov.b32 	%f352, %r106;
	ex2.approx.ftz.f32 	%f353, %f351;
	mul.f32 	%f354, %f353, %f352;
	div.rn.f32 	%f355, %f354, %f494;
	st.global.f32 	[%rd27+4], %f355;
	ld.global.f32 	%f356, [%rd26+8];
	sub.f32 	%f357, %f356, %f486;
	fma.rn.f32 	%f358, %f357, 0f3BBB989D, 0f3F000000;
	cvt.sat.f32.f32 	%f359, %f358;
	fma.rm.f32 	%f360, %f359, %f281, %f280;
	add.f32 	%f361, %f360, 0fCB40007F;
	neg.f32 	%f362, %f361;
	fma.rn.f32 	%f363, %f357, 0f3FB8AA3B, %f362;
	fma.rn.f32 	%f364, %f357, 0f32A57060, %f363;
	mov.b32 	%r107, %f360;
	shl.b32 	%r108, %r107, 23;
	mov.b32 	%f365, %r108;
	ex2.approx.ftz.f32 	%f366, %f364;
	mul.f32 	%f367, %f366, %f365;
	div.rn.f32 	%f368, %f367, %f494;
	st.global.f32 	[%rd27+8], %f368;
	ld.global.f32 	%f369, [%rd26+12];
	sub.f32 	%f370, %f369, %f486;
	fma.rn.f32 	%f371, %f370, 0f3BBB989D, 0f3F000000;
	cvt.sat.f32.f32 	%f372, %f371;
	fma.rm.f32 	%f373, %f372, %f281, %f280;
	add.f32 	%f374, %f373, 0fCB40007F;
	neg.f32 	%f375, %f374;
	fma.rn.f32 	%f376, %f370, 0f3FB8AA3B, %f375;
	fma.rn.f32 	%f377, %f370, 0f32A57060, %f376;
	mov.b32 	%r109, %f373;
	shl.b32 	%r110, %r109, 23;
	mov.b32 	%f378, %r110;
	ex2.approx.ftz.f32 	%f379, %f377;
	mul.f32 	%f380, %f379, %f378;
	div.rn.f32 	%f381, %f380, %f494;
	st.global.f32 	[%rd27+12], %f381;
	add.s32 	%r142, %r142, 8;
	add.s32 	%r141, %r141, 8;
	setp.ne.s32 	%p22, %r142, 0;
	@%p22 bra 	$L__BB0_29;
$L__BB0_30:
	setp.eq.s32 	%p23, %r34, 0;
	@%p23 bra 	$L__BB0_38;
	and.b32  	%r46, %r51, 3;
	setp.lt.u32 	%p24, %r34, 4;
	@%p24 bra 	$L__BB0_33;
	add.s32 	%r111, %r143, %r33;
	mul.wide.s32 	%rd28, %r111, 4;
	add.s64 	%rd29, %rd2, %rd28;
	ld.global.f32 	%f382, [%rd29];
	sub.f32 	%f383, %f382, %f486;
	fma.rn.f32 	%f384, %f383, 0f3BBB989D, 0f3F000000;
	cvt.sat.f32.f32 	%f385, %f384;
	mov.f32 	%f386, 0f4B400001;
	mov.f32 	%f387, 0f437C0000;
	fma.rm.f32 	%f388, %f385, %f387, %f386;
	add.f32 	%f389, %f388, 0fCB40007F;
	neg.f32 	%f390, %f389;
	fma.rn.f32 	%f391, %f383, 0f3FB8AA3B, %f390;
	fma.rn.f32 	%f392, %f383, 0f32A57060, %f391;
	mov.b32 	%r112, %f388;
	shl.b32 	%r113, %r112, 23;
	mov.b32 	%f393, %r113;
	ex2.approx.ftz.f32 	%f394, %f392;
	mul.f32 	%f395, %f394, %f393;
	div.rn.f32 	%f396, %f395, %f494;
	add.s64 	%rd30, %rd1, %rd28;
	st.global.f32 	[%rd30], %f396;
	ld.global.f32 	%f397, [%rd29+4];
	sub.f32 	%f398, %f397, %f486;
	fma.rn.f32 	%f399, %f398, 0f3BBB989D, 0f3F000000;
	cvt.sat.f32.f32 	%f400, %f399;
	fma.rm.f32 	%f401, %f400, %f387, %f386;
	add.f32 	%f402, %f401, 0fCB40007F;
	neg.f32 	%f403, %f402;
	fma.rn.f32 	%f404, %f398, 0f3FB8AA3B, %f403;
	fma.rn.f32 	%f405, %f398, 0f32A57060, %f404;
	mov.b32 	%r114, %f401;
	shl.b32 	%r115, %r114, 23;
	mov.b32 	%f406, %r115;
	ex2.approx.ftz.f32 	%f407, %f405;
	mul.f32 	%f408, %f407, %f406;
	div.rn.f32 	%f409, %f408, %f494;
	st.global.f32 	[%rd30+4], %f409;
	ld.global.f32 	%f410, [%rd29+8];
	sub.f32 	%f411, %f410, %f486;
	fma.rn.f32 	%f412, %f411, 0f3BBB989D, 0f3F000000;
	cvt.sat.f32.f32 	%f413, %f412;
	fma.rm.f32 	%f414, %f413, %f387, %f386;
	add.f32 	%f415, %f414, 0fCB40007F;
	neg.f32 	%f416, %f415;
	fma.rn.f32 	%f417, %f411, 0f3FB8AA3B, %f416;
	fma.rn.f32 	%f418, %f411, 0f32A57060, %f417;
	mov.b32 	%r116, %f414;
	shl.b32 	%r117, %r116, 23;
	mov.b32 	%f419, %r117;
	ex2.approx.ftz.f32 	%f420, %f418;
	mul.f32 	%f421, %f420, %f419;
	div.rn.f32 	%f422, %f421, %f494;
	st.global.f32 	[%rd30+8], %f422;
	ld.global.f32 	%f423, [%rd29+12];
	sub.f32 	%f424, %f423, %f486;
	fma.rn.f32 	%f425, %f424, 0f3BBB989D, 0f3F000000;
	cvt.sat.f32.f32 	%f426, %f425;
	fma.rm.f32 	%f427, %f426, %f387, %f386;
	add.f32 	%f428, %f427, 0fCB40007F;
	neg.f32 	%f429, %f428;
	fma.rn.f32 	%f430, %f424, 0f3FB8AA3B, %f429;
	fma.rn.f32 	%f431, %f424, 0f32A57060, %f430;
	mov.b32 	%r118, %f427;
	shl.b32 	%r119, %r118, 23;
	mov.b32 	%f432, %r119;
	ex2.approx.ftz.f32 	%f433, %f431;
	mul.f32 	%f434, %f433, %f432;
	div.rn.f32 	%f435, %f434, %f494;
	st.global.f32 	[%rd30+12], %f435;
	add.s32 	%r143, %r143, 4;
$L__BB0_33:
	setp.eq.s32 	%p25, %r46, 0;
	@%p25 bra 	$L__BB0_38;
	setp.eq.s32 	%p26, %r46, 1;
	@%p26 bra 	$L__BB0_36;
	add.s32 	%r120, %r143, %r33;
	mul.wide.s32 	%rd31, %r120, 4;
	add.s64 	%rd32, %rd2, %rd31;
	ld.global.f32 	%f436, [%rd32];
	sub.f32 	%f437, %f436, %f486;
	fma.rn.f32 	%f438, %f437, 0f3BBB989D, 0f3F000000;
	cvt.sat.f32.f32 	%f439, %f438;
	mov.f32 	%f440, 0f4B400001;
	mov.f32 	%f441, 0f437C0000;
	fma.rm.f32 	%f442, %f439, %f441, %f440;
	add.f32 	%f443, %f442, 0fCB40007F;
	neg.f32 	%f444, %f443;
	fma.rn.f32 	%f445, %f437, 0f3FB8AA3B, %f444;
	fma.rn.f32 	%f446, %f437, 0f32A57060, %f445;
	mov.b32 	%r121, %f442;
	shl.b32 	%r122, %r121, 23;
	mov.b32 	%f447, %r122;
	ex2.approx.ftz.f32 	%f448, %f446;
	mul.f32 	%f449, %f448, %f447;
	div.rn.f32 	%f450, %f449, %f494;
	add.s64 	%rd33, %rd1, %rd31;
	st.global.f32 	[%rd33], %f450;
	ld.global.f32 	%f451, [%rd32+4];
	sub.f32 	%f452, %f451, %f486;
	fma.rn.f32 	%f453, %f452, 0f3BBB989D, 0f3F000000;
	cvt.sat.f32.f32 	%f454, %f453;
	fma.rm.f32 	%f455, %f454, %f441, %f440;
	add.f32 	%f456, %f455, 0fCB40007F;
	neg.f32 	%f457, %f456;
	fma.rn.f32 	%f458, %f452, 0f3FB8AA3B, %f457;
	fma.rn.f32 	%f459, %f452, 0f32A57060, %f458;
	mov.b32 	%r123, %f455;
	shl.b32 	%r124, %r123, 23;
	mov.b32 	%f460, %r124;
	ex2.approx.ftz.f32 	%f461, %f459;
	mul.f32 	%f462, %f461, %f460;
	div.rn.f32 	%f463, %f462, %f494;
	st.global.f32 	[%rd33+4], %f463;
	add.s32 	%r143, %r143, 2;
$L__BB0_36:
	and.b32  	%r125, %r51, 1;
	setp.eq.b32 	%p27, %r125, 1;
	not.pred 	%p28, %p27;
	@%p28 bra 	$L__BB0_38;
	add.s32 	%r126, %r143, %r33;
	mul.wide.s32 	%rd34, %r126, 4;
	add.s64 	%rd35, %rd2, %rd34;
	ld.global.f32 	%f464, [%rd35];
	sub.f32 	%f465, %f464, %f486;
	fma.rn.f32 	%f466, %f465, 0f3BBB989D, 0f3F000000;
	cvt.sat.f32.f32 	%f467, %f466;
	mov.f32 	%f468, 0f4B400001;
	mov.f32 	%f469, 0f437C0000;
	fma.rm.f32 	%f470, %f467, %f469, %f468;
	add.f32 	%f471, %f470, 0fCB40007F;
	neg.f32 	%f472, %f471;
	fma.rn.f32 	%f473, %f465, 0f3FB8AA3B, %f472;
	fma.rn.f32 	%f474, %f465, 0f32A57060, %f473;
	mov.b32 	%r127, %f470;
	shl.b32 	%r128, %r127, 23;
	mov.b32 	%f475, %r128;
	ex2.approx.ftz.f32 	%f476, %f474;
	mul.f32 	%f477, %f476, %f475;
	div.rn.f32 	%f478, %f477, %f494;
	add.s64 	%rd36, %rd1, %rd34;
	st.global.f32 	[%rd36], %f478;
$L__BB0_38:
	ret;

}


// ===== COMPILED SASS (sm_100) =====

	.target	sm_100

	.elftype	@"ET_EXEC"


//--------------------- .note.nv.tkinfo           --------------------------
	.section	.note.nv.tkinfo,"",@"SHT_NOTE"
	.sectionflags	@"SHF_NOTE_NV_TKINFO"
	.tkinfo
        /*0018*/ 	.word	0x00000002
        /*0030*/ 	.string	""
        /*0030*/ 	.string	"ptxas"
        /*0030*/ 	.string	"Cuda compilation tools, release 13.0, V13.0.88"
        /*0030*/ 	.string	"Build cuda_13.0.r13.0/compiler.36424714_0"
        /*0030*/ 	.string	"-arch sm_100 -m 64 "



//--------------------- .note.nv.cuinfo           --------------------------
	.section	.note.nv.cuinfo,"",@"SHT_NOTE"
	.sectionflags	@"SHF_NOTE_NV_CUINFO"
        /*0018*/ 	.short	0x0002
        /*001a*/ 	.short	0x0064
        /*001c*/ 	.short	0x0082
	.zero		2


//--------------------- .nv.info                  --------------------------
	.section	.nv.info,"",@"SHT_CUDA_INFO"
	.align	4


	//----- nvinfo : EIATTR_REGCOUNT
	.align		4
        /*0000*/ 	.byte	0x04, 0x2f
        /*0002*/ 	.short	(.L_1 - .L_0)
	.align		4
.L_0:
        /*0004*/ 	.word	index@(_Z16softmax_kernel_0PfS_ii)
        /*0008*/ 	.word	0x00000020


	//----- nvinfo : EIATTR_FRAME_SIZE
	.align		4
.L_1:
        /*000c*/ 	.byte	0x04, 0x11
        /*000e*/ 	.short	(.L_3 - .L_2)
	.align		4
.L_2:
        /*0010*/ 	.word	index@($__internal_0_$__cuda_sm3x_div_rn_noftz_f32_slowpath)
        /*0014*/ 	.word	0x00000000


	//----- nvinfo : EIATTR_FRAME_SIZE
	.align		4
.L_3:
        /*0018*/ 	.byte	0x04, 0x11
        /*001a*/ 	.short	(.L_5 - .L_4)
	.align		4
.L_4:
        /*001c*/ 	.word	index@(_Z16softmax_kernel_0PfS_ii)
        /*0020*/ 	.word	0x00000000


	//----- nvinfo : EIATTR_MIN_STACK_SIZE
	.align		4
.L_5:
        /*0024*/ 	.byte	0x04, 0x12
        /*0026*/ 	.short	(.L_7 - .L_6)
	.align		4
.L_6:
        /*0028*/ 	.word	index@(_Z16softmax_kernel_0PfS_ii)
        /*002c*/ 	.word	0x00000000
.L_7:


//--------------------- .nv.compat                --------------------------
	.section	.nv.compat,"",@"SHT_CUDA_COMPAT_INFO"
	.align	4
        /*0000*/ 	.byte	0x02, 0x09, 0x00, 0x00, 0x02, 0x02, 0x01, 0x00, 0x02, 0x05, 0x05, 0x00, 0x03, 0x07, 0x01, 0x01
        /*0010*/ 	.byte	0x02, 0x03, 0x00, 0x00, 0x02, 0x06, 0x01, 0x00, 0x04, 0x0b, 0x08, 0x00, 0x01, 0x00, 0x00, 0x00
        /*0020*/ 	.byte	0x00, 0x00, 0x00, 0x00


//--------------------- .nv.info._Z16softmax_kernel_0PfS_ii --------------------------
	.section	.nv.info._Z16softmax_kernel_0PfS_ii,"",@"SHT_CUDA_INFO"
	.sectionflags	@""
	.align	4


	//----- nvinfo : EIATTR_CUDA_API_VERSION
	.align		4
        /*0000*/ 	.byte	0x04, 0x37
        /*0002*/ 	.short	(.L_9 - .L_8)
.L_8:
        /*0004*/ 	.word	0x00000082


	//----- nvinfo : EIATTR_KPARAM_INFO
	.align		4
.L_9:
        /*0008*/ 	.byte	0x04, 0x17
        /*000a*/ 	.short	(.L_11 - .L_10)
.L_10:
        /*000c*/ 	.word	0x00000000
        /*0010*/ 	.short	0x0003
        /*0012*/ 	.short	0x0014
        /*0014*/ 	.byte	0x00, 0xf0, 0x11, 0x00


	//----- nvinfo : EIATTR_KPARAM_INFO
	.align		4
.L_11:
        /*0018*/ 	.byte	0x04, 0x17
        /*001a*/ 	.short	(.L_13 - .L_12)
.L_12:
        /*001c*/ 	.word	0x00000000
        /*0020*/ 	.short	0x0002
        /*0022*/ 	.short	0x0010
        /*0024*/ 	.byte	0x00, 0xf0, 0x11, 0x00


	//----- nvinfo : EIATTR_KPARAM_INFO
	.align		4
.L_13:
        /*0028*/ 	.byte	0x04, 0x17
        /*002a*/ 	.short	(.L_15 - .L_14)
.L_14:
        /*002c*/ 	.word	0x00000000
        /*0030*/ 	.short	0x0001
        /*0032*/ 	.short	0x0008
        /*0034*/ 	.byte	0x00, 0xf5, 0x21, 0x00


	//----- nvinfo : EIATTR_KPARAM_INFO
	.align		4
.L_15:
        /*0038*/ 	.byte	0x04, 0x17
        /*003a*/ 	.short	(.L_17 - .L_16)
.L_16:
        /*003c*/ 	.word	0x00000000
        /*0040*/ 	.short	0x0000
        /*0042*/ 	.short	0x0000
        /*0044*/ 	.byte	0x00, 0xf5, 0x21, 0x00


	//----- nvinfo : EIATTR_SPARSE_MMA_MASK
	.align		4
.L_17:
        /*0048*/ 	.byte	0x03, 0x50
        /*004a*/ 	.short	0x0000


	//----- nvinfo : EIATTR_MAXREG_COUNT
	.align		4
        /*004c*/ 	.byte	0x03, 0x1b
        /*004e*/ 	.short	0x00ff


	//----- nvinfo : EIATTR_MERCURY_ISA_VERSION
	.align		4
        /*0050*/ 	.byte	0x03, 0x5f
        /*0052*/ 	.short	0x0101


	//----- nvinfo : EIATTR_VRC_CTA_INIT_COUNT
	.align		4
        /*0054*/ 	.byte	0x02, 0x4a
	.zero		1
	.zero		1


	//----- nvinfo : EIATTR_EXIT_INSTR_OFFSETS
	.align		4
        /*0058*/ 	.byte	0x04, 0x1c
        /*005a*/ 	.short	(.L_19 - .L_18)


	//   ....[0]....
.L_18:
        /*005c*/ 	.word	0x00000070


	//   ....[1]....
        /*0060*/ 	.word	0x000013a0


	//   ....[2]....
        /*0064*/ 	.word	0x00002230


	//   ....[3]....
        /*0068*/ 	.word	0x00002970


	//   ....[4]....
        /*006c*/ 	.word	0x00002d70


	//   ....[5]....
        /*0070*/ 	.word	0x00002f70


	//----- nvinfo : EIATTR_CRS_STACK_SIZE
	.align		4
.L_19:
        /*0074*/ 	.byte	0x04, 0x1e
        /*0076*/ 	.short	(.L_21 - .L_20)
.L_20:
        /*0078*/ 	.word	0x00000000


	//----- nvinfo : EIATTR_CBANK_PARAM_SIZE
	.align		4
.L_21:
        /*007c*/ 	.byte	0x03, 0x19
        /*007e*/ 	.short	0x0018


	//----- nvinfo : EIATTR_PARAM_CBANK
	.align		4
        /*0080*/ 	.byte	0x04, 0x0a
        /*0082*/ 	.short	(.L_23 - .L_22)
	.align		4
.L_22:
        /*0084*/ 	.word	index@(.nv.constant0._Z16softmax_kernel_0PfS_ii)
        /*0088*/ 	.short	0x0380
        /*008a*/ 	.short	0x0018


	//----- nvinfo : EIATTR_SW_WAR
	.align		4
.L_23:
        /*008c*/ 	.byte	0x04, 0x36
        /*008e*/ 	.short	(.L_25 - .L_24)
.L_24:
        /*0090*/ 	.word	0x00000008
.L_25:


//--------------------- .nv.callgraph             --------------------------
	.section	.nv.callgraph,"",@"SHT_CUDA_CALLGRAPH"
	.align	4
	.sectionentsize	8
	.align		4
        /*0000*/ 	.word	0x00000000
	.align		4
        /*0004*/ 	.word	0xffffffff
	.align		4
        /*0008*/ 	.word	0x00000000
	.align		4
        /*000c*/ 	.word	0xfffffffe
	.align		4
        /*0010*/ 	.word	0x00000000
	.align		4
        /*0014*/ 	.word	0xfffffffd
	.align		4
        /*0018*/ 	.word	0x00000000
	.align		4
        /*001c*/ 	.word	0xfffffffc


//--------------------- .text._Z16softmax_kernel_0PfS_ii --------------------------
	.section	.text._Z16softmax_kernel_0PfS_ii,"ax",@progbits
	.align	128
        .global         _Z16softmax_kernel_0PfS_ii
        .type           _Z16softmax_kernel_0PfS_ii,@function
        .size           _Z16softmax_kernel_0PfS_ii,(.L_x_57 - _Z16softmax_kernel_0PfS_ii)
        .other          _Z16softmax_kernel_0PfS_ii,@"STO_CUDA_ENTRY STV_DEFAULT"
_Z16softmax_kernel_0PfS_ii:
.text._Z16softmax_kernel_0PfS_ii:
[----:B------:R-:W-:Y:S01]  /*0000*/  LDC R1, c[0x0][0x37c] ;  /* 0x0000df00ff017b82 */ /* 0x000fe20000000800 */
[----:B------:R-:W0:Y:S01]  /*0010*/  S2R R5, SR_CTAID.X ;  /* 0x0000000000057919 */ /* 0x000e220000002500 */
[----:B------:R-:W0:Y:S01]  /*0020*/  LDCU UR4, c[0x0][0x360] ;  /* 0x00006c00ff0477ac */ /* 0x000e220008000800 */
[----:B------:R-:W0:Y:S01]  /*0030*/  S2R R0, SR_TID.X ;  /* 0x0000000000007919 */ /* 0x000e220000002100 */
[----:B------:R-:W1:Y:S01]  /*0040*/  LDCU UR5, c[0x0][0x390] ;  /* 0x00007200ff0577ac */ /* 0x000e620008000800 */
[----:B0-----:R-:W-:-:S05]  /*0050*/  IMAD R5, R5, UR4, R0 ;  /* 0x0000000405057c24 */ /* 0x001fca000f8e0200 */
[----:B-1----:R-:W-:-:S13]  /*0060*/  ISETP.GE.AND P0, PT, R5, UR5, PT ;  /* 0x0000000505007c0c */ /* 0x002fda000bf06270 */
[----:B------:R-:W-:Y:S05]  /*0070*/  @P0 EXIT ;  /* 0x000000000000094d */ /* 0x000fea0003800000 */
[----:B------:R-:W0:Y:S01]  /*0080*/  LDCU UR5, c[0x0][0x394] ;  /* 0x00007280ff0577ac */ /* 0x000e220008000800 */
[----:B------:R-:W-:Y:S01]  /*0090*/  MOV R4, 0xff800000 ;  /* 0xff80000000047802 */ /* 0x000fe20000000f00 */
[----:B------:R-:W1:Y:S01]  /*00a0*/  LDCU.64 UR10, c[0x0][0x358] ;  /* 0x00006b00ff0a77ac */ /* 0x000e620008000a00 */
[----:B0-----:R-:W-:-:S09]  /*00b0*/  UISETP.GE.AND UP0, UPT, UR5, 0x1, UPT ;  /* 0x000000010500788c */ /* 0x001fd2000bf06270 */
[----:B-1----:R-:W-:Y:S05]  /*00c0*/  BRA.U !UP0, `(.L_x_0) ;  /* 0x0000000508747547 */ /* 0x002fea000b800000 */
[----:B------:R-:W-:Y:S02]  /*00d0*/  UISETP.GE.U32.AND UP1, UPT, UR5, 0x10, UPT ;  /* 0x000000100500788c */ /* 0x000fe4000bf26070 */
[----:B------:R-:W-:Y:S01]  /*00e0*/  IMAD R0, R5, UR5, RZ ;  /* 0x0000000505007c24 */ /* 0x000fe2000f8e02ff */
[----:B------:R-:W-:Y:S01]  /*00f0*/  ULOP3.LUT UR8, UR5, 0xf, URZ, 0xc0, !UPT ;  /* 0x0000000f05087892 */ /* 0x000fe2000f8ec0ff */
[----:B------:R-:W-:Y:S01]  /*0100*/  MOV R4, 0xff800000 ;  /* 0xff80000000047802 */ /* 0x000fe20000000f00 */
[----:B------:R-:W-:Y:S02]  /*0110*/  UMOV UR4, URZ ;  /* 0x000000ff00047c82 */ /* 0x000fe40008000000 */
[----:B------:R-:W-:Y:S02]  /*0120*/  UISETP.NE.AND UP0, UPT, UR8, URZ, UPT ;  /* 0x000000ff0800728c */ /* 0x000fe4000bf05270 */
[----:B------:R-:W-:Y:S09]  /*0130*/  BRA.U !UP1, `(.L_x_1) ;  /* 0x0000000109987547 */ /* 0x000ff2000b800000 */
[----:B------:R-:W0:Y:S01]  /*0140*/  LDCU.64 UR6, c[0x0][0x380] ;  /* 0x00007000ff0677ac */ /* 0x000e220008000a00 */
[----:B------:R-:W-:Y:S02]  /*0150*/  MOV R4, 0xff800000 ;  /* 0xff80000000047802 */ /* 0x000fe40000000f00 */
[----:B------:R-:W-:Y:S01]  /*0160*/  MOV R6, R0 ;  /* 0x0000000000067202 */ /* 0x000fe20000000f00 */
[----:B------:R-:W-:-:S04]  /*0170*/  ULOP3.LUT UR4, UR5, 0x7ffffff0, URZ, 0xc0, !UPT ;  /* 0x7ffffff005047892 */ /* 0x000fc8000f8ec0ff */
[----:B------:R-:W-:Y:S02]  /*0180*/  UIADD3 UR9, UPT, UPT, -UR4, URZ, URZ ;  /* 0x000000ff04097290 */ /* 0x000fe4000fffe1ff */
[----:B0-----:R-:W-:-:S04]  /*0190*/  UIADD3 UR5, UP1, UPT, UR6, 0x20, URZ ;  /* 0x0000002006057890 */ /* 0x001fc8000ff3e0ff */
[----:B------:R-:W-:-:S12]  /*01a0*/  UIADD3.X UR6, UPT, UPT, URZ, UR7, URZ, UP1, !UPT ;  /* 0x00000007ff067290 */ /* 0x000fd80008ffe4ff */
.L_x_2:
[----:B------:R-:W-:Y:S02]  /*01b0*/  MOV R2, UR5 ;  /* 0x0000000500027c02 */ /* 0x000fe40008000f00 */
[----:B------:R-:W-:-:S03]  /*01c0*/  MOV R3, UR6 ;  /* 0x0000000600037c02 */ /* 0x000fc60008000f00 */
[----:B------:R-:W-:-:S05]  /*01d0*/  IMAD.WIDE R2, R6, 0x4, R2 ;  /* 0x0000000406027825 */ /* 0x000fca00078e0202 */
[----:B------:R-:W2:Y:S04]  /*01e0*/  LDG.E R7, desc[UR10][R2.64+-0x20] ;  /* 0xffffe00a02077981 */ /* 0x000ea8000c1e1900 */
[----:B------:R-:W2:Y:S04]  /*01f0*/  LDG.E R8, desc[UR10][R2.64+-0x1c] ;  /* 0xffffe40a02087981 */ /* 0x000ea8000c1e1900 */
[----:B------:R-:W3:Y:S04]  /*0200*/  LDG.E R10, desc[UR10][R2.64+-0x18] ;  /* 0xffffe80a020a7981 */ /* 0x000ee8000c1e1900 */
[----:B------:R-:W3:Y:S04]  /*0210*/  LDG.E R9, desc[UR10][R2.64+-0x14] ;  /* 0xffffec0a02097981 */ /* 0x000ee8000c1e1900 */
[----:B------:R-:W4:Y:S04]  /*0220*/  LDG.E R12, desc[UR10][R2.64+-0x10] ;  /* 0xfffff00a020c7981 */ /* 0x000f28000c1e1900 */
[----:B------:R-:W4:Y:S04]  /*0230*/  LDG.E R11, desc[UR10][R2.64+-0xc] ;  /* 0xfffff40a020b7981 */ /* 0x000f28000c1e1900 */
[----:B------:R-:W5:Y:S04]  /*0240*/  LDG.E R14, desc[UR10][R2.64+-0x8] ;  /* 0xfffff80a020e7981 */ /* 0x000f68000c1e1900 */
        /* <DEDUP_REMOVED lines=8> */
[----:B------:R-:W5:Y:S01]  /*02d0*/  LDG.E R21, desc[UR10][R2.64+0x1c] ;  /* 0x00001c0a02157981 */ /* 0x000f62000c1e1900 */
[----:B------:R-:W-:Y:S01]  /*02e0*/  UIADD3 UR9, UPT, UPT, UR9, 0x10, URZ ;  /* 0x0000001009097890 */ /* 0x000fe2000fffe0ff */
[----:B------:R-:W-:-:S03]  /*02f0*/  IADD3 R6, PT, PT, R6, 0x10, RZ ;  /* 0x0000001006067810 */ /* 0x000fc60007ffe0ff */
[----:B------:R-:W-:Y:S01]  /*0300*/  UISETP.NE.AND UP1, UPT, UR9, URZ, UPT ;  /* 0x000000ff0900728c */ /* 0x000fe2000bf25270 */
[----:B--2---:R-:W-:-:S04]  /*0310*/  FMNMX3 R7, R4, R7, R8, !PT ;  /* 0x0000000704077276 */ /* 0x004fc80007800008 */
[----:B---3--:R-:W-:-:S04]  /*0320*/  FMNMX3 R7, R7, R10, R9, !PT ;  /* 0x0000000a07077276 */ /* 0x008fc80007800009 */
[----:B----4-:R-:W-:-:S04]  /*0330*/  FMNMX3 R7, R7, R12, R11, !PT ;  /* 0x0000000c07077276 */ /* 0x010fc8000780000b */
[----:B-----5:R-:W-:-:S04]  /*0340*/  FMNMX3 R7, R7, R14, R13, !PT ;  /* 0x0000000e07077276 */ /* 0x020fc8000780000d */
[----:B------:R-:W-:-:S04]  /*0350*/  FMNMX3 R7, R7, R16, R15, !PT ;  /* 0x0000001007077276 */ /* 0x000fc8000780000f */
[----:B------:R-:W-:-:S04]  /*0360*/  FMNMX3 R7, R7, R18, R17, !PT ;  /* 0x0000001207077276 */ /* 0x000fc80007800011 */
[----:B------:R-:W-:-:S04]  /*0370*/  FMNMX3 R7, R7, R20, R19, !PT ;  /* 0x0000001407077276 */ /* 0x000fc80007800013 */
[----:B------:R-:W-:Y:S01]  /*0380*/  FMNMX3 R4, R7, R22, R21, !PT ;  /* 0x0000001607047276 */ /* 0x000fe20007800015 */
[----:B------:R-:W-:Y:S06]  /*0390*/  BRA.U UP1, `(.L_x_2) ;  /* 0xfffffffd01847547 */ /* 0x000fec000b83ffff */
.L_x_1:
[----:B------:R-:W-:Y:S05]  /*03a0*/  BRA.U !UP0, `(.L_x_0) ;  /* 0x0000000108bc7547 */ /* 0x000fea000b800000 */
[----:B------:R-:W0:Y:S01]  /*03b0*/  LDCU UR5, c[0x0][0x394] ;  /* 0x00007280ff0577ac */ /* 0x000e220008000800 */
[----:B------:R-:W-:Y:S02]  /*03c0*/  UISETP.GE.U32.AND UP0, UPT, UR8, 0x8, UPT ;  /* 0x000000080800788c */ /* 0x000fe4000bf06070 */
[----:B0-----:R-:W-:-:S04]  /*03d0*/  ULOP3.LUT UR6, UR5, 0x7, URZ, 0xc0, !UPT ;  /* 0x0000000705067892 */ /* 0x001fc8000f8ec0ff */
[----:B------:R-:W-:-:S03]  /*03e0*/  UISETP.NE.AND UP1, UPT, UR6, URZ, UPT ;  /* 0x000000ff0600728c */ /* 0x000fc6000bf25270 */
[----:B------:R-:W-:Y:S08]  /*03f0*/  BRA.U !UP0, `(.L_x_3) ;  /* 0x0000000108407547 */ /* 0x000ff0000b800000 */
[----:B------:R-:W0:Y:S01]  /*0400*/  LDC.64 R2, c[0x0][0x380] ;  /* 0x0000e000ff027b82 */ /* 0x000e220000000a00 */
[----:B------:R-:W-:-:S05]  /*0410*/  IADD3 R7, PT, PT, R0, UR4, RZ ;  /* 0x0000000400077c10 */ /* 0x000fca000fffe0ff */
[----:B0-----:R-:W-:-:S05]  /*0420*/  IMAD.WIDE R2, R7, 0x4, R2 ;  /* 0x0000000407027825 */ /* 0x001fca00078e0202 */
[----:B------:R-:W2:Y:S04]  /*0430*/  LDG.E R7, desc[UR10][R2.64] ;  /* 0x0000000a02077981 */ /* 0x000ea8000c1e1900 */
[----:B------:R-:W2:Y:S04]  /*0440*/  LDG.E R6, desc[UR10][R2.64+0x4] ;  /* 0x0000040a02067981 */ /* 0x000ea8000c1e1900 */
[----:B------:R-:W3:Y:S04]  /*0450*/  LDG.E R9, desc[UR10][R2.64+0x8] ;  /* 0x0000080a02097981 */ /* 0x000ee8000c1e1900 */
[----:B------:R-:W3:Y:S04]  /*0460*/  LDG.E R8, desc[UR10][R2.64+0xc] ;  /* 0x00000c0a02087981 */ /* 0x000ee8000c1e1900 */
[----:B------:R-:W4:Y:S04]  /*0470*/  LDG.E R11, desc[UR10][R2.64+0x10] ;  /* 0x0000100a020b7981 */ /* 0x000f28000c1e1900 */
[----:B------:R-:W4:Y:S04]  /*0480*/  LDG.E R10, desc[UR10][R2.64+0x14] ;  /* 0x0000140a020a7981 */ /* 0x000f28000c1e1900 */
[----:B------:R-:W5:Y:S04]  /*0490*/  LDG.E R13, desc[UR10][R2.64+0x18] ;  /* 0x0000180a020d7981 */ /* 0x000f68000c1e1900 */
[----:B------:R-:W5:Y:S01]  /*04a0*/  LDG.E R12, desc[UR10][R2.64+0x1c] ;  /* 0x00001c0a020c7981 */ /* 0x000f62000c1e1900 */
[----:B------:R-:W-:Y:S01]  /*04b0*/  UIADD3 UR4, UPT, UPT, UR4, 0x8, URZ ;  /* 0x0000000804047890 */ /* 0x000fe2000fffe0ff */
[----:B--2---:R-:W-:-:S04]  /*04c0*/  FMNMX3 R6, R4, R7, R6, !PT ;  /* 0x0000000704067276 */ /* 0x004fc80007800006 */
[----:B---3--:R-:W-:-:S04]  /*04d0*/  FMNMX3 R6, R6, R9, R8, !PT ;  /* 0x0000000906067276 */ /* 0x008fc80007800008 */
[----:B----4-:R-:W-:-:S04]  /*04e0*/  FMNMX3 R6, R6, R11, R10, !PT ;  /* 0x0000000b06067276 */ /* 0x010fc8000780000a */
[----:B-----5:R-:W-:-:S07]  /*04f0*/  FMNMX3 R4, R6, R13, R12, !PT ;  /* 0x0000000d06047276 */ /* 0x020fce000780000c */
.L_x_3:
[----:B------:R-:W-:Y:S05]  /*0500*/  BRA.U !UP1, `(.L_x_0) ;  /* 0x0000000109647547 */ /* 0x000fea000b800000 */
[----:B------:R-:W-:Y:S02]  /*0510*/  UISETP.GE.U32.AND UP0, UPT, UR6, 0x4, UPT ;  /* 0x000000040600788c */ /* 0x000fe4000bf06070 */
[----:B------:R-:W-:-:S04]  /*0520*/  ULOP3.LUT UR5, UR5, 0x3, URZ, 0xc0, !UPT ;  /* 0x0000000305057892 */ /* 0x000fc8000f8ec0ff */
        /* <DEDUP_REMOVED lines=8> */
[----:B------:R-:W3:Y:S01]  /*05b0*/  LDG.E R8, desc[UR10][R2.64+0xc] ;  /* 0x00000c0a02087981 */ /* 0x000ee2000c1e1900 */
[----:B------:R-:W-:Y:S01]  /*05c0*/  UIADD3 UR4, UPT, UPT, UR4, 0x4, URZ ;  /* 0x0000000404047890 */ /* 0x000fe2000fffe0ff */
[----:B--2---:R-:W-:-:S04]  /*05d0*/  FMNMX3 R4, R4, R7, R6, !PT ;  /* 0x0000000704047276 */ /* 0x004fc80007800006 */
[----:B---3--:R-:W-:-:S07]  /*05e0*/  FMNMX3 R4, R4, R9, R8, !PT ;  /* 0x0000000904047276 */ /* 0x008fce0007800008 */
.L_x_4:
[----:B------:R-:W-:Y:S05]  /*05f0*/  BRA.U !UP1, `(.L_x_0) ;  /* 0x0000000109287547 */ /* 0x000fea000b800000 */
[----:B------:R-:W0:Y:S01]  /*0600*/  LDC.64 R6, c[0x0][0x380] ;  /* 0x0000e000ff067b82 */ /* 0x000e220000000a00 */
[----:B------:R-:W-:Y:S01]  /*0610*/  IADD3 R9, PT, PT, R0, UR4, RZ ;  /* 0x0000000400097c10 */ /* 0x000fe2000fffe0ff */
[----:B------:R-:W-:-:S12]  /*0620*/  UIADD3 UR5, UPT, UPT, -UR5, URZ, URZ ;  /* 0x000000ff05057290 */ /* 0x000fd8000fffe1ff */
.L_x_5:
[----:B0-----:R-:W-:-:S06]  /*0630*/  IMAD.WIDE R2, R9, 0x4, R6 ;  /* 0x0000000409027825 */ /* 0x001fcc00078e0206 */
[----:B------:R-:W2:Y:S01]  /*0640*/  LDG.E R3, desc[UR10][R2.64] ;  /* 0x0000000a02037981 */ /* 0x000ea2000c1e1900 */
[----:B------:R-:W-:Y:S01]  /*0650*/  UIADD3 UR5, UPT, UPT, UR5, 0x1, URZ ;  /* 0x0000000105057890 */ /* 0x000fe2000fffe0ff */
[----:B------:R-:W-:-:S03]  /*0660*/  IADD3 R9, PT, PT, R9, 0x1, RZ ;  /* 0x0000000109097810 */ /* 0x000fc60007ffe0ff */
[----:B------:R-:W-:Y:S01]  /*0670*/  UISETP.NE.AND UP0, UPT, UR5, URZ, UPT ;  /* 0x000000ff0500728c */ /* 0x000fe2000bf05270 */
[----:B--2---:R-:W-:-:S08]  /*0680*/  FMNMX R4, R3, R4, !PT ;  /* 0x0000000403047209 */ /* 0x004fd00007800000 */
[----:B------:R-:W-:Y:S05]  /*0690*/  BRA.U UP0, `(.L_x_5) ;  /* 0xfffffffd00e47547 */ /* 0x000fea000b83ffff */
.L_x_0:
[----:B------:R-:W0:Y:S01]  /*06a0*/  LDCU UR5, c[0x0][0x394] ;  /* 0x00007280ff0577ac */ /* 0x000e220008000800 */
[----:B------:R-:W-:Y:S01]  /*06b0*/  HFMA2 R3, -RZ, RZ, 0, 0 ;  /* 0x00000000ff037431 */ /* 0x000fe200000001ff */
[----:B0-----:R-:W-:-:S09]  /*06c0*/  UISETP.GE.AND UP0, UPT, UR5, 0x1, UPT ;  /* 0x000000010500788c */ /* 0x001fd2000bf06270 */
[----:B------:R-:W-:Y:S05]  /*06d0*/  BRA.U !UP0, `(.L_x_6) ;  /* 0x0000000d08287547 */ /* 0x000fea000b800000 */
[----:B------:R-:W-:Y:S02]  /*06e0*/  UISETP.GE.U32.AND UP1, UPT, UR5, 0x8, UPT ;  /* 0x000000080500788c */ /* 0x000fe4000bf26070 */
[----:B------:R-:W-:Y:S01]  /*06f0*/  IMAD R0, R5, UR5, RZ ;  /* 0x0000000505007c24 */ /* 0x000fe2000f8e02ff */
[----:B------:R-:W-:Y:S01]  /*0700*/  ULOP3.LUT UR9, UR5, 0x7, URZ, 0xc0, !UPT ;  /* 0x0000000705097892 */ /* 0x000fe2000f8ec0ff */
[----:B------:R-:W-:Y:S01]  /*0710*/  MOV R3, RZ ;  /* 0x000000ff00037202 */ /* 0x000fe20000000f00 */
[----:B------:R-:W-:Y:S02]  /*0720*/  UMOV UR4, URZ ;  /* 0x000000ff00047c82 */ /* 0x000fe40008000000 */
[----:B------:R-:W-:Y:S02]  /*0730*/  UISETP.NE.AND UP0, UPT, UR9, URZ, UPT ;  /* 0x000000ff0900728c */ /* 0x000fe4000bf05270 */
[----:B------:R-:W-:Y:S09]  /*0740*/  BRA.U !UP1, `(.L_x_7) ;  /* 0x0000000509807547 */ /* 0x000ff2000b800000 */
[----:B------:R-:W0:Y:S01]  /*0750*/  LDCU.64 UR6, c[0x0][0x380] ;  /* 0x00007000ff0677ac */ /* 0x000e220008000a00 */
[----:B------:R-:W-:Y:S02]  /*0760*/  MOV R3, RZ ;  /* 0x000000ff00037202 */ /* 0x000fe40000000f00 */
[----:B------:R-:W-:Y:S01]  /*0770*/  MOV R2, R0 ;  /* 0x0000000000027202 */ /* 0x000fe20000000f00 */
[----:B------:R-:W-:-:S04]  /*0780*/  ULOP3.LUT UR4, UR5, 0x7ffffff8, URZ, 0xc0, !UPT ;  /* 0x7ffffff805047892 */ /* 0x000fc8000f8ec0ff */
[----:B------:R-:W-:Y:S02]  /*0790*/  UIADD3 UR8, UPT, UPT, -UR4, URZ, URZ ;  /* 0x000000ff04087290 */ /* 0x000fe4000fffe1ff */
[----:B0-----:R-:W-:-:S04]  /*07a0*/  UIADD3 UR5, UP1, UPT, UR6, 0x10, URZ ;  /* 0x0000001006057890 */ /* 0x001fc8000ff3e0ff */
[----:B------:R-:W-:-:S12]  /*07b0*/  UIADD3.X UR6, UPT, UPT, URZ, UR7, URZ, UP1, !UPT ;  /* 0x00000007ff067290 */ /* 0x000fd80008ffe4ff */
.L_x_8:
[----:B------:R-:W-:Y:S02]  /*07c0*/  MOV R22, UR5 ;  /* 0x0000000500167c02 */ /* 0x000fe40008000f00 */
[----:B------:R-:W-:-:S03]  /*07d0*/  MOV R23, UR6 ;  /* 0x0000000600177c02 */ /* 0x000fc60008000f00 */
[----:B------:R-:W-:-:S05]  /*07e0*/  IMAD.WIDE R22, R2, 0x4, R22 ;  /* 0x0000000402167825 */ /* 0x000fca00078e0216 */
[----:B------:R-:W2:Y:S04]  /*07f0*/  LDG.E R7, desc[UR10][R22.64+-0x10] ;  /* 0xfffff00a16077981 */ /* 0x000ea8000c1e1900 */
[----:B------:R-:W3:Y:S04]  /*0800*/  LDG.E R13, desc[UR10][R22.64+-0xc] ;  /* 0xfffff40a160d7981 */ /* 0x000ee8000c1e1900 */
[----:B------:R-:W4:Y:S04]  /*0810*/  LDG.E R21, desc[UR10][R22.64+-0x8] ;  /* 0xfffff80a16157981 */ /* 0x000f28000c1e1900 */
[----:B------:R-:W5:Y:S04]  /*0820*/  LDG.E R27, desc[UR10][R22.64+-0x4] ;  /* 0xfffffc0a161b7981 */ /* 0x000f68000c1e1900 */
[----:B------:R-:W5:Y:S04]  /*0830*/  LDG.E R11, desc[UR10][R22.64] ;  /* 0x0000000a160b7981 */ /* 0x000f68000c1e1900 */
[----:B------:R-:W5:Y:S04]  /*0840*/  LDG.E R19, desc[UR10][R22.64+0x4] ;  /* 0x0000040a16137981 */ /* 0x000f68000c1e1900 */
[----:B------:R-:W5:Y:S04]  /*0850*/  LDG.E R17, desc[UR10][R22.64+0x8] ;  /* 0x0000080a16117981 */ /* 0x000f68000c1e1900 */
[----:B------:R5:W5:Y:S01]  /*0860*/  LDG.E R15, desc[UR10][R22.64+0xc] ;  /* 0x00000c0a160f7981 */ /* 0x000b62000c1e1900 */
[----:B------:R-:W-:Y:S01]  /*0870*/  HFMA2 R8, -RZ, RZ, 0.96630859375, -0.0022525787353515625 ;  /* 0x3bbb989dff087431 */ /* 0x000fe200000001ff */
[----:B------:R-:W-:Y:S01]  /*0880*/  MOV R10, 0x437c0000 ;  /* 0x437c0000000a7802 */ /* 0x000fe20000000f00 */
[----:B------:R-:W-:Y:S01]  /*0890*/  UIADD3 UR8, UPT, UPT, UR8, 0x8, URZ ;  /* 0x0000000808087890 */ /* 0x000fe2000fffe0ff */
[----:B------:R-:W-:-:S03]  /*08a0*/  IADD3 R2, PT, PT, R2, 0x8, RZ ;  /* 0x0000000802027810 */ /* 0x000fc60007ffe0ff */
[----:B------:R-:W-:Y:S01]  /*08b0*/  UISETP.NE.AND UP1, UPT, UR8, URZ, UPT ;  /* 0x000000ff0800728c */ /* 0x000fe2000bf25270 */
[----:B--2---:R-:W-:-:S04]  /*08c0*/  FADD R7, R7, -R4 ;  /* 0x8000000407077221 */ /* 0x004fc80000000000 */
[----:B------:R-:W-:Y:S01]  /*08d0*/  FFMA.SAT R9, R7, R8, 0.5 ;  /* 0x3f00000007097423 */ /* 0x000fe20000002008 */
[----:B---3--:R-:W-:-:S03]  /*08e0*/  FADD R13, R13, -R4 ;  /* 0x800000040d0d7221 */ /* 0x008fc60000000000 */
[----:B------:R-:W-:Y:S01]  /*08f0*/  FFMA.RM R9, R9, R10, 12582913 ;  /* 0x4b40000109097423 */ /* 0x000fe2000000400a */
[----:B------:R-:W-:Y:S01]  /*0900*/  FFMA.SAT R25, R13, R8, 0.5 ;  /* 0x3f0000000d197423 */ /* 0x000fe20000002008 */
[--C-:B----4-:R-:W-:Y:S02]  /*0910*/  FADD R21, R21, -R4.reuse ;  /* 0x8000000415157221 */ /* 0x110fe40000000000 */
[----:B------:R-:W-:Y:S01]  /*0920*/  FADD R12, R9, -12583039 ;  /* 0xcb40007f090c7421 */ /* 0x000fe20000000000 */
[----:B-----5:R-:W-:Y:S01]  /*0930*/  FADD R23, R27, -R4 ;  /* 0x800000041b177221 */ /* 0x020fe20000000000 */
[----:B------:R-:W-:Y:S01]  /*0940*/  FFMA.RM R6, R25, R10, 12582913 ;  /* 0x4b40000119067423 */ /* 0x000fe2000000400a */
[-C--:B------:R-:W-:Y:S01]  /*0950*/  FFMA.SAT R25, R21, R8.reuse, 0.5 ;  /* 0x3f00000015197423 */ /* 0x080fe20000002008 */
[----:B------:R-:W-:Y:S01]  /*0960*/  FFMA R12, R7, 1.4426950216293334961, -R12 ;  /* 0x3fb8aa3b070c7823 */ /* 0x000fe2000000080c */
[----:B------:R-:W-:Y:S01]  /*0970*/  FFMA.SAT R27, R23, R8, 0.5 ;  /* 0x3f000000171b7423 */ /* 0x000fe20000002008 */
[----:B------:R-:W-:-:S02]  /*0980*/  FADD R14, R6, -12583039 ;  /* 0xcb40007f060e7421 */ /* 0x000fc40000000000 */
[----:B------:R-:W-:Y:S01]  /*0990*/  FFMA R12, R7, 1.925963033500011079e-08, R12 ;  /* 0x32a57060070c7823 */ /* 0x000fe2000000000c */
[-C--:B------:R-:W-:Y:S01]  /*09a0*/  FFMA.RM R7, R25, R10.reuse, 12582913 ;  /* 0x4b40000119077423 */ /* 0x080fe2000000400a */
[----:B------:R-:W-:Y:S01]  /*09b0*/  FADD R25, R11, -R4 ;  /* 0x800000040b197221 */ /* 0x000fe20000000000 */
[----:B------:R-:W-:Y:S01]  /*09c0*/  FFMA.RM R11, R27, R10, 12582913 ;  /* 0x4b4000011b0b7423 */ /* 0x000fe2000000400a */
[----:B------:R-:W-:Y:S01]  /*09d0*/  FFMA R14, R13, 1.4426950216293334961, -R14 ;  /* 0x3fb8aa3b0d0e7823 */ /* 0x000fe2000000080e */
[----:B------:R-:W-:Y:S01]  /*09e0*/  FADD R16, R7, -12583039 ;  /* 0xcb40007f07107421 */ /* 0x000fe20000000000 */
[----:B------:R-:W-:Y:S01]  /*09f0*/  FFMA.SAT R29, R25, R8, 0.5 ;  /* 0x3f000000191d7423 */ /* 0x000fe20000002008 */
[----:B------:R-:W-:Y:S01]  /*0a00*/  FADD R18, R11, -12583039 ;  /* 0xcb40007f0b127421 */ /* 0x000fe20000000000 */
[----:B------:R-:W-:Y:S01]  /*0a10*/  FFMA R13, R13, 1.925963033500011079e-08, R14 ;  /* 0x32a570600d0d7823 */ /* 0x000fe2000000000e */
[----:B------:R-:W-:Y:S01]  /*0a20*/  FADD R27, R19, -R4 ;  /* 0x80000004131b7221 */ /* 0x000fe20000000000 */
[----:B------:R-:W-:Y:S01]  /*0a30*/  FFMA.RM R14, R29, R10, 12582913 ;  /* 0x4b4000011d0e7423 */ /* 0x000fe2000000400a */
[----:B------:R-:W-:Y:S01]  /*0a40*/  FFMA R18, R23, 1.4426950216293334961, -R18 ;  /* 0x3fb8aa3b17127823 */ /* 0x000fe20000000812 */
[----:B------:R-:W0:Y:S01]  /*0a50*/  MUFU.EX2 R12, R12 ;  /* 0x0000000c000c7308 */ /* 0x000e220000000800 */
[----:B------:R-:W-:Y:S01]  /*0a60*/  FFMA R16, R21, 1.4426950216293334961, -R16 ;  /* 0x3fb8aa3b15107823 */ /* 0x000fe20000000810 */
[----:B------:R-:W-:Y:S01]  /*0a70*/  FADD R20, R14, -12583039 ;  /* 0xcb40007f0e147421 */ /* 0x000fe20000000000 */
[----:B------:R-:W-:Y:S01]  /*0a80*/  FFMA R18, R23, 1.925963033500011079e-08, R18 ;  /* 0x32a5706017127823 */ /* 0x000fe20000000012 */
[----:B------:R-:W-:Y:S01]  /*0a90*/  FFMA.SAT R19, R27, R8, 0.5 ;  /* 0x3f0000001b137423 */ /* 0x000fe20000002008 */
[----:B------:R-:W-:Y:S01]  /*0aa0*/  FADD R23, R17, -R4 ;  /* 0x8000000411177221 */ /* 0x000fe20000000000 */
[----:B------:R-:W-:Y:S01]  /*0ab0*/  FFMA R16, R21, 1.925963033500011079e-08, R16 ;  /* 0x32a5706015107823 */ /* 0x000fe20000000010 */
[----:B------:R-:W-:Y:S01]  /*0ac0*/  FFMA R20, R25, 1.4426950216293334961, -R20 ;  /* 0x3fb8aa3b19147823 */ /* 0x000fe20000000814 */
[----:B------:R-:W-:Y:S01]  /*0ad0*/  FFMA.RM R17, R19, R10, 12582913 ;  /* 0x4b40000113117423 */ /* 0x000fe2000000400a */
[----:B------:R-:W-:Y:S01]  /*0ae0*/  FFMA.SAT R29, R23, R8, 0.5 ;  /* 0x3f000000171d7423 */ /* 0x000fe20000002008 */
[----:B------:R-:W-:Y:S01]  /*0af0*/  FADD R21, R15, -R4 ;  /* 0x800000040f157221 */ /* 0x000fe20000000000 */
[----:B------:R-:W1:Y:S01]  /*0b00*/  MUFU.EX2 R13, R13 ;  /* 0x0000000d000d7308 */ /* 0x000e620000000800 */
[----:B------:R-:W-:Y:S01]  /*0b10*/  FFMA R19, R25, 1.925963033500011079e-08, R20 ;  /* 0x32a5706019137823 */ /* 0x000fe20000000014 */
[----:B------:R-:W-:Y:S01]  /*0b20*/  FADD R22, R17, -12583039 ;  /* 0xcb40007f11167421 */ /* 0x000fe20000000000 */
[----:B------:R-:W-:Y:S01]  /*0b30*/  FFMA.RM R15, R29, R10, 12582913 ;  /* 0x4b4000011d0f7423 */ /* 0x000fe2000000400a */
[----:B------:R-:W-:Y:S01]  /*0b40*/  FFMA.SAT R25, R21, R8, 0.5 ;  /* 0x3f00000015197423 */ /* 0x000fe20000002008 */
[----:B------:R-:W-:Y:S01]  /*0b50*/  SHF.L.U32 R20, R9, 0x17, RZ ;  /* 0x0000001709147819 */ /* 0x000fe200000006ff */
[----:B------:R-:W-:Y:S01]  /*0b60*/  FFMA R22, R27, 1.4426950216293334961, -R22 ;  /* 0x3fb8aa3b1b167823 */ /* 0x000fe20000000816 */
[----:B------:R-:W-:Y:S01]  /*0b70*/  FADD R24, R15, -12583039 ;  /* 0xcb40007f0f187421 */ /* 0x000fe20000000000 */
[----:B------:R-:W2:Y:S01]  /*0b80*/  MUFU.EX2 R16, R16 ;  /* 0x0000001000107308 */ /* 0x000ea20000000800 */
[----:B------:R-:W-:Y:S01]  /*0b90*/  FFMA.RM R10, R25, R10, 12582913 ;  /* 0x4b400001190a7423 */ /* 0x000fe2000000400a */
[----:B0-----:R-:W-:Y:S01]  /*0ba0*/  FFMA R12, R20, R12, R3 ;  /* 0x0000000c140c7223 */ /* 0x001fe20000000003 */
[----:B------:R-:W-:Y:S01]  /*0bb0*/  FFMA R8, R27, 1.925963033500011079e-08, R22 ;  /* 0x32a570601b087823 */ /* 0x000fe20000000016 */
[----:B------:R-:W-:Y:S01]  /*0bc0*/  FFMA R24, R23, 1.4426950216293334961, -R24 ;  /* 0x3fb8aa3b17187823 */ /* 0x000fe20000000818 */
[----:B------:R-:W-:Y:S01]  /*0bd0*/  FADD R20, R10, -12583039 ;  /* 0xcb40007f0a147421 */ /* 0x000fe20000000000 */
[----:B------:R-:W-:-:S02]  /*0be0*/  SHF.L.U32 R9, R6, 0x17, RZ ;  /* 0x0000001706097819 */ /* 0x000fc400000006ff */
[----:B------:R-:W0:Y:S01]  /*0bf0*/  MUFU.EX2 R18, R18 ;  /* 0x0000001200127308 */ /* 0x000e220000000800 */
[----:B------:R-:W-:Y:S01]  /*0c00*/  FFMA R24, R23, 1.925963033500011079e-08, R24 ;  /* 0x32a5706017187823 */ /* 0x000fe20000000018 */
[----:B------:R-:W-:Y:S01]  /*0c10*/  FFMA R20, R21, 1.4426950216293334961, -R20 ;  /* 0x3fb8aa3b15147823 */ /* 0x000fe20000000814 */
[----:B------:R-:W-:Y:S01]  /*0c20*/  SHF.L.U32 R6, R7, 0x17, RZ ;  /* 0x0000001707067819 */ /* 0x000fe200000006ff */
[----:B-1----:R-:W-:Y:S01]  /*0c30*/  FFMA R9, R9, R13, R12 ;  /* 0x0000000d09097223 */ /* 0x002fe2000000000c */
[----:B------:R-:W-:Y:S01]  /*0c40*/  SHF.L.U32 R12, R11, 0x17, RZ ;  /* 0x000000170b0c7819 */ /* 0x000fe200000006ff */
[----:B------:R-:W-:Y:S01]  /*0c50*/  FFMA R20, R21, 1.925963033500011079e-08, R20 ;  /* 0x32a5706015147823 */ /* 0x000fe20000000014 */
[----:B------:R-:W-:Y:S01]  /*0c60*/  SHF.L.U32 R3, R14, 0x17, RZ ;  /* 0x000000170e037819 */ /* 0x000fe200000006ff */
[----:B------:R-:W1:Y:S01]  /*0c70*/  MUFU.EX2 R19, R19 ;  /* 0x0000001300137308 */ /* 0x000e620000000800 */
[----:B--2---:R-:W-:Y:S01]  /*0c80*/  FFMA R9, R6, R16, R9 ;  /* 0x0000001006097223 */ /* 0x004fe20000000009 */
[----:B------:R-:W-:-:S02]  /*0c90*/  SHF.L.U32 R6, R17, 0x17, RZ ;  /* 0x0000001711067819 */ /* 0x000fc400000006ff */
[----:B------:R-:W-:-:S04]  /*0ca0*/  SHF.L.U32 R10, R10, 0x17, RZ ;  /* 0x000000170a0a7819 */ /* 0x000fc800000006ff */
[----:B------:R-:W2:Y:S01]  /*0cb0*/  MUFU.EX2 R8, R8 ;  /* 0x0000000800087308 */ /* 0x000ea20000000800 */
[----:B0-----:R-:W-:-:S07]  /*0cc0*/  FFMA R12, R12, R18, R9 ;  /* 0x000000120c0c7223 */ /* 0x001fce0000000009 */
[----:B------:R-:W0:Y:S01]  /*0cd0*/  MUFU.EX2 R24, R24 ;  /* 0x0000001800187308 */ /* 0x000e220000000800 */
[----:B-1----:R-:W-:Y:S01]  /*0ce0*/  FFMA R3, R3, R19, R12 ;  /* 0x0000001303037223 */ /* 0x002fe2000000000c */
[----:B------:R-:W-:-:S06]  /*0cf0*/  SHF.L.U32 R12, R15, 0x17, RZ ;  /* 0x000000170f0c7819 */ /* 0x000fcc00000006ff */
[----:B------:R-:W1:Y:S01]  /*0d00*/  MUFU.EX2 R20, R20 ;  /* 0x0000001400147308 */ /* 0x000e620000000800 */
[----:B--2---:R-:W-:-:S04]  /*0d10*/  FFMA R3, R6, R8, R3 ;  /* 0x0000000806037223 */ /* 0x004fc80000000003 */
[----:B0-----:R-:W-:-:S04]  /*0d20*/  FFMA R3, R12, R24, R3 ;  /* 0x000000180c037223 */ /* 0x001fc80000000003 */
[----:B-1----:R-:W-:Y:S01]  /*0d30*/  FFMA R3, R10, R20, R3 ;  /* 0x000000140a037223 */ /* 0x002fe20000000003 */
[----:B------:R-:W-:Y:S06]  /*0d40*/  BRA.U UP1, `(.L_x_8) ;  /* 0xfffffff9019c7547 */ /* 0x000fec000b83ffff */
.L_x_7:
        /* <DEDUP_REMOVED lines=10> */
[----:B------:R-:W3:Y:S04]  /*0df0*/  LDG.E R11, desc[UR10][R8.64+0x4] ;  /* 0x0000040a080b7981 */ /* 0x000ee8000c1e1900 */
[----:B------:R-:W4:Y:S04]  /*0e00*/  LDG.E R13, desc[UR10][R8.64+0x8] ;  /* 0x0000080a080d7981 */ /* 0x000f28000c1e1900 */
[----:B------:R0:W5:Y:S01]  /*0e10*/  LDG.E R15, desc[UR10][R8.64+0xc] ;  /* 0x00000c0a080f7981 */ /* 0x000162000c1e1900 */
[----:B------:R-:W-:Y:S01]  /*0e20*/  HFMA2 R12, -RZ, RZ, 0.96630859375, -0.0022525787353515625 ;  /* 0x3bbb989dff0c7431 */ /* 0x000fe200000001ff */
[----:B------:R-:W-:Y:S01]  /*0e30*/  MOV R14, 0x437c0000 ;  /* 0x437c0000000e7802 */ /* 0x000fe20000000f00 */
[----:B------:R-:W-:Y:S01]  /*0e40*/  UIADD3 UR4, UPT, UPT, UR4, 0x4, URZ ;  /* 0x0000000404047890 */ /* 0x000fe2000fffe0ff */
[----:B--2---:R-:W-:-:S04]  /*0e50*/  FADD R7, R7, -R4 ;  /* 0x8000000407077221 */ /* 0x004fc80000000000 */
[----:B------:R-:W-:Y:S01]  /*0e60*/  FFMA.SAT R2, R7, R12, 0.5 ;  /* 0x3f00000007027423 */ /* 0x000fe2000000200c */
[----:B---3--:R-:W-:-:S03]  /*0e70*/  FADD R11, R11, -R4 ;  /* 0x800000040b0b7221 */ /* 0x008fc60000000000 */
[----:B------:R-:W-:Y:S01]  /*0e80*/  FFMA.RM R2, R2, R14, 12582913 ;  /* 0x4b40000102027423 */ /* 0x000fe2000000400e */
[----:B------:R-:W-:Y:S01]  /*0e90*/  FFMA.SAT R6, R11, R12, 0.5 ;  /* 0x3f0000000b067423 */ /* 0x000fe2000000200c */
[--C-:B----4-:R-:W-:Y:S02]  /*0ea0*/  FADD R13, R13, -R4.reuse ;  /* 0x800000040d0d7221 */ /* 0x110fe40000000000 */
[----:B------:R-:W-:Y:S01]  /*0eb0*/  FADD R10, R2, -12583039 ;  /* 0xcb40007f020a7421 */ /* 0x000fe20000000000 */
[----:B------:R-:W-:Y:S01]  /*0ec0*/  FFMA.RM R6, R6, R14, 12582913 ;  /* 0x4b40000106067423 */ /* 0x000fe2000000400e */
[----:B0-----:R-:W-:Y:S01]  /*0ed0*/  FFMA.SAT R9, R13, R12, 0.5 ;  /* 0x3f0000000d097423 */ /* 0x001fe2000000200c */
[----:B-----5:R-:W-:Y:S01]  /*0ee0*/  FADD R15, R15, -R4 ;  /* 0x800000040f0f7221 */ /* 0x020fe20000000000 */
[----:B------:R-:W-:Y:S01]  /*0ef0*/  FFMA R10, R7, 1.4426950216293334961, -R10 ;  /* 0x3fb8aa3b070a7823 */ /* 0x000fe2000000080a */
[----:B------:R-:W-:Y:S01]  /*0f00*/  FADD R8, R6, -12583039 ;  /* 0xcb40007f06087421 */ /* 0x000fe20000000000 */
[----:B------:R-:W-:-:S02]  /*0f10*/  SHF.L.U32 R2, R2, 0x17, RZ ;  /* 0x0000001702027819 */ /* 0x000fc400000006ff */
[----:B------:R-:W-:Y:S01]  /*0f20*/  FFMA R10, R7, 1.925963033500011079e-08, R10 ;  /* 0x32a57060070a7823 */ /* 0x000fe2000000000a */
[----:B------:R-:W-:Y:S01]  /*0f30*/  FFMA.RM R7, R9, R14, 12582913 ;  /* 0x4b40000109077423 */ /* 0x000fe2000000400e */
[----:B------:R-:W-:Y:S01]  /*0f40*/  FFMA R8, R11, 1.4426950216293334961, -R8 ;  /* 0x3fb8aa3b0b087823 */ /* 0x000fe20000000808 */
[----:B------:R-:W-:Y:S02]  /*0f50*/  FFMA.SAT R9, R15, R12, 0.5 ;  /* 0x3f0000000f097423 */ /* 0x000fe4000000200c */
[----:B------:R-:W-:Y:S01]  /*0f60*/  FADD R12, R7, -12583039 ;  /* 0xcb40007f070c7421 */ /* 0x000fe20000000000 */
[----:B------:R-:W-:Y:S01]  /*0f70*/  FFMA R8, R11, 1.925963033500011079e-08, R8 ;  /* 0x32a570600b087823 */ /* 0x000fe20000000008 */
[----:B------:R-:W-:Y:S01]  /*0f80*/  FFMA.RM R11, R9, R14, 12582913 ;  /* 0x4b400001090b7423 */ /* 0x000fe2000000400e */
[----:B------:R-:W0:Y:S01]  /*0f90*/  MUFU.EX2 R10, R10 ;  /* 0x0000000a000a7308 */ /* 0x000e220000000800 */
[----:B------:R-:W-:Y:S01]  /*0fa0*/  FFMA R12, R13, 1.4426950216293334961, -R12 ;  /* 0x3fb8aa3b0d0c7823 */ /* 0x000fe2000000080c */
[----:B------:R-:W-:Y:S01]  /*0fb0*/  SHF.L.U32 R9, R6, 0x17, RZ ;  /* 0x0000001706097819 */ /* 0x000fe200000006ff */
[----:B------:R-:W-:Y:S01]  /*0fc0*/  FADD R14, R11, -12583039 ;  /* 0xcb40007f0b0e7421 */ /* 0x000fe20000000000 */
[----:B------:R-:W-:Y:S01]  /*0fd0*/  SHF.L.U32 R7, R7, 0x17, RZ ;  /* 0x0000001707077819 */ /* 0x000fe200000006ff */
[----:B------:R-:W-:-:S02]  /*0fe0*/  FFMA R12, R13, 1.925963033500011079e-08, R12 ;  /* 0x32a570600d0c7823 */ /* 0x000fc4000000000c */
[C---:B------:R-:W-:Y:S01]  /*0ff0*/  FFMA R14, R15.reuse, 1.4426950216293334961, -R14 ;  /* 0x3fb8aa3b0f0e7823 */ /* 0x040fe2000000080e */
[----:B------:R-:W1:Y:S03]  /*1000*/  MUFU.EX2 R8, R8 ;  /* 0x0000000800087308 */ /* 0x000e660000000800 */
[----:B------:R-:W-:-:S05]  /*1010*/  FFMA R14, R15, 1.925963033500011079e-08, R14 ;  /* 0x32a570600f0e7823 */ /* 0x000fca000000000e */
[----:B------:R-:W2:Y:S01]  /*1020*/  MUFU.EX2 R12, R12 ;  /* 0x0000000c000c7308 */ /* 0x000ea20000000800 */
[----:B0-----:R-:W-:Y:S01]  /*1030*/  FFMA R2, R2, R10, R3 ;  /* 0x0000000a02027223 */ /* 0x001fe20000000003 */
[----:B------:R-:W-:-:S06]  /*1040*/  SHF.L.U32 R3, R11, 0x17, RZ ;  /* 0x000000170b037819 */ /* 0x000fcc00000006ff */
[----:B------:R-:W0:Y:S01]  /*1050*/  MUFU.EX2 R14, R14 ;  /* 0x0000000e000e7308 */ /* 0x000e220000000800 */
[----:B-1----:R-:W-:-:S04]  /*1060*/  FFMA R2, R9, R8, R2 ;  /* 0x0000000809027223 */ /* 0x002fc80000000002 */
[----:B--2---:R-:W-:-:S04]  /*1070*/  FFMA R2, R7, R12, R2 ;  /* 0x0000000c07027223 */ /* 0x004fc80000000002 */
[----:B0-----:R-:W-:-:S07]  /*1080*/  FFMA R3, R3, R14, R2 ;  /* 0x0000000e03037223 */ /* 0x001fce0000000002 */
.L_x_9:
[----:B------:R-:W-:Y:S05]  /*1090*/  BRA.U !UP1, `(.L_x_6) ;  /* 0x0000000109b87547 */ /* 0x000fea000b800000 */
[----:B------:R-:W-:Y:S02]  /*10a0*/  UISETP.NE.AND UP0, UPT, UR6, 0x1, UPT ;  /* 0x000000010600788c */ /* 0x000fe4000bf05270 */
[----:B------:R-:W-:-:S04]  /*10b0*/  ULOP3.LUT UR5, UR5, 0x1, URZ, 0xc0, !UPT ;  /* 0x0000000105057892 */ /* 0x000fc8000f8ec0ff */
[----:B------:R-:W-:-:S03]  /*10c0*/  UISETP.NE.U32.AND UP1, UPT, UR5, 0x1, UPT ;  /* 0x000000010500788c */ /* 0x000fc6000bf25070 */
[----:B------:R-:W-:Y:S08]  /*10d0*/  BRA.U !UP0, `(.L_x_10) ;  /* 0x0000000108687547 */ /* 0x000ff0000b800000 */
[----:B------:R-:W0:Y:S01]  /*10e0*/  LDC.64 R6, c[0x0][0x380] ;  /* 0x0000e000ff067b82 */ /* 0x000e220000000a00 */
[----:B------:R-:W-:-:S05]  /*10f0*/  IADD3 R9, PT, PT, R0, UR4, RZ ;  /* 0x0000000400097c10 */ /* 0x000fca000fffe0ff */
[----:B0-----:R-:W-:-:S05]  /*1100*/  IMAD.WIDE R6, R9, 0x4, R6 ;  /* 0x0000000409067825 */ /* 0x001fca00078e0206 */
[----:B------:R-:W2:Y:S04]  /*1110*/  LDG.E R9, desc[UR10][R6.64] ;  /* 0x0000000a06097981 */ /* 0x000ea8000c1e1900 */
[----:B------:R-:W3:Y:S01]  /*1120*/  LDG.E R13, desc[UR10][R6.64+0x4] ;  /* 0x0000040a060d7981 */ /* 0x000ee2000c1e1900 */
[----:B------:R-:W-:Y:S01]  /*1130*/  HFMA2 R2, -RZ, RZ, 0.96630859375, -0.0022525787353515625 ;  /* 0x3bbb989dff027431 */ /* 0x000fe200000001ff */
[----:B------:R-:W-:Y:S01]  /*1140*/  MOV R11, 0x437c0000 ;  /* 0x437c0000000b7802 */ /* 0x000fe20000000f00 */
[----:B------:R-:W-:Y:S01]  /*1150*/  UIADD3 UR4, UPT, UPT, UR4, 0x2, URZ ;  /* 0x0000000204047890 */ /* 0x000fe2000fffe0ff */
[----:B--2---:R-:W-:-:S04]  /*1160*/  FADD R9, R9, -R4 ;  /* 0x8000000409097221 */ /* 0x004fc80000000000 */
[----:B------:R-:W-:Y:S01]  /*1170*/  FFMA.SAT R8, R9, R2, 0.5 ;  /* 0x3f00000009087423 */ /* 0x000fe20000002002 */
[----:B---3--:R-:W-:-:S03]  /*1180*/  FADD R13, R13, -R4 ;  /* 0x800000040d0d7221 */ /* 0x008fc60000000000 */
[----:B------:R-:W-:Y:S01]  /*1190*/  FFMA.RM R8, R8, R11, 12582913 ;  /* 0x4b40000108087423 */ /* 0x000fe2000000400b */
[----:B------:R-:W-:-:S03]  /*11a0*/  FFMA.SAT R10, R13, R2, 0.5 ;  /* 0x3f0000000d0a7423 */ /* 0x000fc60000002002 */
[----:B------:R-:W-:Y:S01]  /*11b0*/  FADD R2, R8, -12583039 ;  /* 0xcb40007f08027421 */ /* 0x000fe20000000000 */
[----:B------:R-:W-:Y:S01]  /*11c0*/  FFMA.RM R10, R10, R11, 12582913 ;  /* 0x4b4000010a0a7423 */ /* 0x000fe2000000400b */
[----:B------:R-:W-:Y:S02]  /*11d0*/  SHF.L.U32 R8, R8, 0x17, RZ ;  /* 0x0000001708087819 */ /* 0x000fe400000006ff */
[C---:B------:R-:W-:Y:S01]  /*11e0*/  FFMA R2, R9.reuse, 1.4426950216293334961, -R2 ;  /* 0x3fb8aa3b09027823 */ /* 0x040fe20000000802 */
[C---:B------:R-:W-:Y:S01]  /*11f0*/  FADD R6, R10.reuse, -12583039 ;  /* 0xcb40007f0a067421 */ /* 0x040fe20000000000 */
[----:B------:R-:W-:Y:S02]  /*1200*/  SHF.L.U32 R10, R10, 0x17, RZ ;  /* 0x000000170a0a7819 */ /* 0x000fe400000006ff */
[----:B------:R-:W-:Y:S01]  /*1210*/  FFMA R2, R9, 1.925963033500011079e-08, R2 ;  /* 0x32a5706009027823 */ /* 0x000fe20000000002 */
[----:B------:R-:W-:-:S04]  /*1220*/  FFMA R6, R13, 1.4426950216293334961, -R6 ;  /* 0x3fb8aa3b0d067823 */ /* 0x000fc80000000806 */
[----:B------:R-:W-:Y:S01]  /*1230*/  FFMA R6, R13, 1.925963033500011079e-08, R6 ;  /* 0x32a570600d067823 */ /* 0x000fe20000000006 */
[----:B------:R-:W0:Y:S08]  /*1240*/  MUFU.EX2 R2, R2 ;  /* 0x0000000200027308 */ /* 0x000e300000000800 */
[----:B------:R-:W1:Y:S01]  /*1250*/  MUFU.EX2 R6, R6 ;  /* 0x0000000600067308 */ /* 0x000e620000000800 */
[----:B0-----:R-:W-:-:S04]  /*1260*/  FFMA R3, R8, R2, R3 ;  /* 0x0000000208037223 */ /* 0x001fc80000000003 */
[----:B-1----:R-:W-:-:S07]  /*1270*/  FFMA R3, R10, R6, R3 ;  /* 0x000000060a037223 */ /* 0x002fce0000000003 */
.L_x_10:
[----:B------:R-:W-:Y:S05]  /*1280*/  BRA.U UP1, `(.L_x_6) ;  /* 0x00000001013c7547 */ /* 0x000fea000b800000 */
[----:B------:R-:W0:Y:S01]  /*1290*/  LDC.64 R6, c[0x0][0x380] ;  /* 0x0000e000ff067b82 */ /* 0x000e220000000a00 */
[----:B------:R-:W-:-:S05]  /*12a0*/  IADD3 R9, PT, PT, R0, UR4, RZ ;  /* 0x0000000400097c10 */ /* 0x000fca000fffe0ff */
[----:B0-----:R-:W-:-:S06]  /*12b0*/  IMAD.WIDE R6, R9, 0x4, R6 ;  /* 0x0000000409067825 */ /* 0x001fcc00078e0206 */
[----:B------:R-:W2:Y:S01]  /*12c0*/  LDG.E R7, desc[UR10][R6.64] ;  /* 0x0000000a06077981 */ /* 0x000ea2000c1e1900 */
[----:B------:R-:W-:Y:S01]  /*12d0*/  HFMA2 R9, -RZ, RZ, 0.96630859375, -0.0022525787353515625 ;  /* 0x3bbb989dff097431 */ /* 0x000fe200000001ff */
[----:B------:R-:W-:Y:S01]  /*12e0*/  MOV R11, 0x437c0000 ;  /* 0x437c0000000b7802 */ /* 0x000fe20000000f00 */
[----:B--2---:R-:W-:-:S04]  /*12f0*/  FADD R0, R7, -R4 ;  /* 0x8000000407007221 */ /* 0x004fc80000000000 */
[----:B------:R-:W-:-:S04]  /*1300*/  FFMA.SAT R2, R0, R9, 0.5 ;  /* 0x3f00000000027423 */ /* 0x000fc80000002009 */
[----:B------:R-:W-:-:S04]  /*1310*/  FFMA.RM R2, R2, R11, 12582913 ;  /* 0x4b40000102027423 */ /* 0x000fc8000000400b */
[C---:B------:R-:W-:Y:S01]  /*1320*/  FADD R9, R2.reuse, -12583039 ;  /* 0xcb40007f02097421 */ /* 0x040fe20000000000 */
[----:B------:R-:W-:-:S03]  /*1330*/  SHF.L.U32 R2, R2, 0x17, RZ ;  /* 0x0000001702027819 */ /* 0x000fc600000006ff */
[----:B------:R-:W-:-:S04]  /*1340*/  FFMA R9, R0, 1.4426950216293334961, -R9 ;  /* 0x3fb8aa3b00097823 */ /* 0x000fc80000000809 */
[----:B------:R-:W-:-:S06]  /*1350*/  FFMA R9, R0, 1.925963033500011079e-08, R9 ;  /* 0x32a5706000097823 */ /* 0x000fcc0000000009 */
[----:B------:R-:W0:Y:S02]  /*1360*/  MUFU.EX2 R9, R9 ;  /* 0x0000000900097308 */ /* 0x000e240000000800 */
[----:B0-----:R-:W-:-:S07]  /*1370*/  FFMA R3, R2, R9, R3 ;  /* 0x0000000902037223 */ /* 0x001fce0000000003 */
.L_x_6:
[----:B------:R-:W0:Y:S02]  /*1380*/  LDC R0, c[0x0][0x394] ;  /* 0x0000e500ff007b82 */ /* 0x000e240000000800 */
[----:B0-----:R-:W-:-:S13]  /*1390*/  ISETP.GE.AND P0, PT, R0, 0x1, PT ;  /* 0x000000010000780c */ /* 0x001fda0003f06270 */
[----:B------:R-:W-:Y:S05]  /*13a0*/  @!P0 EXIT ;  /* 0x000000000000894d */ /* 0x000fea0003800000 */
[C---:B------:R-:W-:Y:S01]  /*13b0*/  ISETP.GE.U32.AND P0, PT, R0.reuse, 0x8, PT ;  /* 0x000000080000780c */ /* 0x040fe20003f06070 */
[----:B------:R-:W-:Y:S02]  /*13c0*/  HFMA2 R6, -RZ, RZ, 0, 0 ;  /* 0x00000000ff067431 */ /* 0x000fe400000001ff */
[----:B------:R-:W-:Y:S01]  /*13d0*/  IMAD R5, R5, R0, RZ ;  /* 0x0000000005057224 */ /* 0x000fe200078e02ff */
[----:B------:R-:W-:-:S09]  /*13e0*/  LOP3.LUT R19, R0, 0x7, RZ, 0xc0, !PT ;  /* 0x0000000700137812 */ /* 0x000fd200078ec0ff */
[----:B------:R-:W-:Y:S05]  /*13f0*/  @!P0 BRA `(.L_x_11) ;  /* 0x0000000c00888947 */ /* 0x000fea0003800000 */
[----:B------:R-:W0:Y:S01]  /*1400*/  LDCU.128 UR4, c[0x0][0x380] ;  /* 0x00007000ff0477ac */ /* 0x000e220008000c00 */
[----:B------:R-:W-:Y:S02]  /*1410*/  LOP3.LUT R6, R0, 0x7ffffff8, RZ, 0xc0, !PT ;  /* 0x7ffffff800067812 */ /* 0x000fe400078ec0ff */
[----:B------:R-:W-:Y:S02]  /*1420*/  MOV R18, R5 ;  /* 0x0000000500127202 */ /* 0x000fe40000000f00 */
[----:B------:R-:W-:Y:S01]  /*1430*/  IADD3 R16, PT, PT, -R6, RZ, RZ ;  /* 0x000000ff06107210 */ /* 0x000fe20007ffe1ff */
[----:B0-----:R-:W-:Y:S02]  /*1440*/  UIADD3 UR8, UP1, UPT, UR4, 0x10, URZ ;  /* 0x0000001004087890 */ /* 0x001fe4000ff3e0ff */
[----:B------:R-:W-:Y:S02]  /*1450*/  UIADD3 UR4, UP0, UPT, UR6, 0x10, URZ ;  /* 0x0000001006047890 */ /* 0x000fe4000ff1e0ff */
[----:B------:R-:W-:-:S02]  /*1460*/  UIADD3.X UR6, UPT, UPT, URZ, UR5, URZ, UP1, !UPT ;  /* 0x00000005ff067290 */ /* 0x000fc40008ffe4ff */
[----:B------:R-:W-:-:S12]  /*1470*/  UIADD3.X UR5, UPT, UPT, URZ, UR7, URZ, UP0, !UPT ;  /* 0x00000007ff057290 */ /* 0x000fd800087fe4ff */
.L_x_28:
[----:B------:R-:W-:Y:S02]  /*1480*/  MOV R14, UR8 ;  /* 0x00000008000e7c02 */ /* 0x000fe40008000f00 */
[----:B------:R-:W-:-:S03]  /*1490*/  MOV R15, UR6 ;  /* 0x00000006000f7c02 */ /* 0x000fc60008000f00 */
[----:B------:R-:W-:-:S05]  /*14a0*/  IMAD.WIDE R14, R18, 0x4, R14 ;  /* 0x00000004120e7825 */ /* 0x000fca00078e020e */
[----:B0-----:R-:W2:Y:S01]  /*14b0*/  LDG.E R7, desc[UR10][R14.64+-0x10] ;  /* 0xfffff00a0e077981 */ /* 0x001ea2000c1e1900 */
[----:B------:R-:W-:Y:S01]  /*14c0*/  HFMA2 R9, -RZ, RZ, 3.7421875, 0 ;  /* 0x437c0000ff097431 */ /* 0x000fe200000001ff */
[----:B------:R-:W-:Y:S01]  /*14d0*/  MOV R0, 0x3bbb989d ;  /* 0x3bbb989d00007802 */ /* 0x000fe20000000f00 */
[----:B------:R-:W0:Y:S01]  /*14e0*/  MUFU.RCP R8, R3 ;  /* 0x0000000300087308 */ /* 0x000e220000001000 */
[----:B------:R-:W-:Y:S01]  /*14f0*/  MOV R10, UR4 ;  /* 0x00000004000a7c02 */ /* 0x000fe20008000f00 */
[----:B------:R-:W-:Y:S01]  /*1500*/  BSSY.RECONVERGENT B2, `(.L_x_12) ;  /* 0x0000018000027945 */ /* 0x000fe20003800200 */
[----:B------:R-:W-:Y:S02]  /*1510*/  MOV R11, UR5 ;  /* 0x00000005000b7c02 */ /* 0x000fe40008000f00 */
[----:B------:R-:W-:Y:S01]  /*1520*/  IADD3 R16, PT, PT, R16, 0x8, RZ ;  /* 0x0000000810107810 */ /* 0x000fe20007ffe0ff */
[----:B------:R-:W-:-:S03]  /*1530*/  IMAD.WIDE R10, R18, 0x4, R10 ;  /* 0x00000004120a7825 */ /* 0x000fc600078e020a */
[----:B------:R-:W-:Y:S01]  /*1540*/  ISETP.NE.AND P2, PT, R16, RZ, PT ;  /* 0x000000ff1000720c */ /* 0x000fe20003f45270 */
[----:B--2---:R-:W-:-:S04]  /*1550*/  FADD R7, R7, -R4 ;  /* 0x8000000407077221 */ /* 0x004fc80000000000 */
[----:B------:R-:W-:-:S04]  /*1560*/  FFMA.SAT R0, R7, R0, 0.5 ;  /* 0x3f00000007007423 */ /* 0x000fc80000002000 */
[----:B------:R-:W-:Y:S01]  /*1570*/  FFMA.RM R0, R0, R9, 12582913 ;  /* 0x4b40000100007423 */ /* 0x000fe20000004009 */
[----:B0-----:R-:W-:-:S03]  /*1580*/  FFMA R9, R8, -R3, 1 ;  /* 0x3f80000008097423 */ /* 0x001fc60000000803 */
[C---:B------:R-:W-:Y:S01]  /*1590*/  FADD R2, R0.reuse, -12583039 ;  /* 0xcb40007f00027421 */ /* 0x040fe20000000000 */
[----:B------:R-:W-:Y:S01]  /*15a0*/  SHF.L.U32 R0, R0, 0x17, RZ ;  /* 0x0000001700007819 */ /* 0x000fe200000006ff */
[----:B------:R-:W-:Y:S02]  /*15b0*/  FFMA R9, R8, R9, R8 ;  /* 0x0000000908097223 */ /* 0x000fe40000000008 */
[----:B------:R-:W-:-:S04]  /*15c0*/  FFMA R2, R7, 1.4426950216293334961, -R2 ;  /* 0x3fb8aa3b07027823 */ /* 0x000fc80000000802 */
[----:B------:R-:W-:-:S04]  /*15d0*/  FFMA R2, R7, 1.925963033500011079e-08, R2 ;  /* 0x32a5706007027823 */ /* 0x000fc80000000002 */
[----:B------:R-:W0:Y:S02]  /*15e0*/  MUFU.EX2 R7, R2 ;  /* 0x0000000200077308 */ /* 0x000e240000000800 */
[----:B0-----:R-:W-:-:S06]  /*15f0*/  FMUL R0, R0, R7 ;  /* 0x0000000700007220 */ /* 0x001fcc0000400000 */
[----:B------:R-:W0:Y:S01]  /*1600*/  FCHK P0, R0, R3 ;  /* 0x0000000300007302 */ /* 0x000e220000000000 */
[----:B------:R-:W-:-:S04]  /*1610*/  FFMA R8, R0, R9, RZ ;  /* 0x0000000900087223 */ /* 0x000fc800000000ff */
[----:B------:R-:W-:-:S04]  /*1620*/  FFMA R2, R8, -R3, R0 ;  /* 0x8000000308027223 */ /* 0x000fc80000000000 */
[----:B------:R-:W-:Y:S01]  /*1630*/  FFMA R9, R9, R2, R8 ;  /* 0x0000000209097223 */ /* 0x000fe20000000008 */
[----:B0-----:R-:W-:Y:S06]  /*1640*/  @!P0 BRA `(.L_x_13) ;  /* 0x00000000000c8947 */ /* 0x001fec0003800000 */
[----:B------:R-:W-:-:S07]  /*1650*/  MOV R2, 0x1670 ;  /* 0x0000167000027802 */ /* 0x000fce0000000f00 */
[----:B------:R-:W-:Y:S05]  /*1660*/  CALL.REL.NOINC `($__internal_0_$__cuda_sm3x_div_rn_noftz_f32_slowpath) ;  /* 0x0000001800447944 */ /* 0x000fea0003c00000 */
[----:B------:R-:W-:-:S07]  /*1670*/  MOV R9, R7 ;  /* 0x0000000700097202 */ /* 0x000fce0000000f00 */
.L_x_13:
[----:B------:R-:W-:Y:S05]  /*1680*/  BSYNC.RECONVERGENT B2 ;  /* 0x0000000000027941 */ /* 0x000fea0003800200 */
.L_x_12:
[----:B------:R0:W-:Y:S04]  /*1690*/  STG.E desc[UR10][R10.64+-0x10], R9 ;  /* 0xfffff0090a007986 */ /* 0x0001e8000c10190a */
[----:B------:R-:W2:Y:S01]  /*16a0*/  LDG.E R7, desc[UR10][R14.64+-0xc] ;  /* 0xfffff40a0e077981 */ /* 0x000ea2000c1e1900 */
[----:B------:R-:W-:Y:S01]  /*16b0*/  HFMA2 R0, -RZ, RZ, 0.96630859375, -0.0022525787353515625 ;  /* 0x3bbb989dff007431 */ /* 0x000fe200000001ff */
[----:B------:R-:W-:Y:S01]  /*16c0*/  MOV R13, 0x437c0000 ;  /* 0x437c0000000d7802 */ /* 0x000fe20000000f00 */
[----:B------:R-:W0:Y:S01]  /*16d0*/  MUFU.RCP R8, R3 ;  /* 0x0000000300087308 */ /* 0x000e220000001000 */
[----:B------:R-:W-:Y:S01]  /*16e0*/  BSSY.RECONVERGENT B2, `(.L_x_14) ;  /* 0x0000014000027945 */ /* 0x000fe20003800200 */
[----:B0-----:R-:W-:Y:S01]  /*16f0*/  FFMA R9, R8, -R3, 1 ;  /* 0x3f80000008097423 */ /* 0x001fe20000000803 */
[----:B--2---:R-:W-:-:S04]  /*1700*/  FADD R7, R7, -R4 ;  /* 0x8000000407077221 */ /* 0x004fc80000000000 */
[----:B------:R-:W-:-:S04]  /*1710*/  FFMA.SAT R0, R7, R0, 0.5 ;  /* 0x3f00000007007423 */ /* 0x000fc80000002000 */
[----:B------:R-:W-:-:S04]  /*1720*/  FFMA.RM R0, R0, R13, 12582913 ;  /* 0x4b40000100007423 */ /* 0x000fc8000000400d */
[C---:B------:R-:W-:Y:S01]  /*1730*/  FADD R2, R0.reuse, -12583039 ;  /* 0xcb40007f00027421 */ /* 0x040fe20000000000 */
[----:B------:R-:W-:-:S03]  /*1740*/  SHF.L.U32 R0, R0, 0x17, RZ ;  /* 0x0000001700007819 */ /* 0x000fc600000006ff */
[----:B------:R-:W-:-:S04]  /*1750*/  FFMA R2, R7, 1.4426950216293334961, -R2 ;  /* 0x3fb8aa3b07027823 */ /* 0x000fc80000000802 */
[----:B------:R-:W-:-:S04]  /*1760*/  FFMA R2, R7, 1.925963033500011079e-08, R2 ;  /* 0x32a5706007027823 */ /* 0x000fc80000000002 */
[----:B------:R-:W0:Y:S02]  /*1770*/  MUFU.EX2 R7, R2 ;  /* 0x0000000200077308 */ /* 0x000e240000000800 */
[----:B0-----:R-:W-:Y:S01]  /*1780*/  FMUL R12, R0, R7 ;  /* 0x00000007000c7220 */ /* 0x001fe20000400000 */
[----:B------:R-:W-:-:S05]  /*1790*/  FFMA R0, R8, R9, R8 ;  /* 0x0000000908007223 */ /* 0x000fca0000000008 */
[----:B------:R-:W0:Y:S01]  /*17a0*/  FCHK P0, R12, R3 ;  /* 0x000000030c007302 */ /* 0x000e220000000000 */
[----:B------:R-:W-:-:S04]  /*17b0*/  FFMA R7, R0, R12, RZ ;  /* 0x0000000c00077223 */ /* 0x000fc800000000ff */
[----:B------:R-:W-:-:S04]  /*17c0*/  FFMA R8, R7, -R3, R12 ;  /* 0x8000000307087223 */ /* 0x000fc8000000000c */
[----:B------:R-:W-:Y:S01]  /*17d0*/  FFMA R7, R0, R8, R7 ;  /* 0x0000000800077223 */ /* 0x000fe20000000007 */
[----:B0-----:R-:W-:Y:S06]  /*17e0*/  @!P0 BRA `(.L_x_15) ;  /* 0x00000000000c8947 */ /* 0x001fec0003800000 */
[----:B------:R-:W-:Y:S02]  /*17f0*/  MOV R0, R12 ;  /* 0x0000000c00007202 */ /* 0x000fe40000000f00 */
[----:B------:R-:W-:-:S07]  /*1800*/  MOV R2, 0x1820 ;  /* 0x0000182000027802 */ /* 0x000fce0000000f00 */
[----:B------:R-:W-:Y:S05]  /*1810*/  CALL.REL.NOINC `($__internal_0_$__cuda_sm3x_div_rn_noftz_f32_slowpath) ;  /* 0x0000001400d87944 */ /* 0x000fea0003c00000 */
.L_x_15:
[----:B------:R-:W-:Y:S05]  /*1820*/  BSYNC.RECONVERGENT B2 ;  /* 0x0000000000027941 */ /* 0x000fea0003800200 */
.L_x_14:
[----:B------:R0:W-:Y:S04]  /*1830*/  STG.E desc[UR10][R10.64+-0xc], R7 ;  /* 0xfffff4070a007986 */ /* 0x0001e8000c10190a */
[----:B------:R-:W2:Y:S01]  /*1840*/  LDG.E R9, desc[UR10][R14.64+-0x8] ;  /* 0xfffff80a0e097981 */ /* 0x000ea2000c1e1900 */
[----:B------:R-:W-:Y:S01]  /*1850*/  HFMA2 R0, -RZ, RZ, 0.96630859375, -0.0022525787353515625 ;  /* 0x3bbb989dff007431 */ /* 0x000fe200000001ff */
[----:B------:R-:W-:Y:S01]  /*1860*/  MOV R13, 0x437c0000 ;  /* 0x437c0000000d7802 */ /* 0x000fe20000000f00 */
[----:B------:R-:W1:Y:S01]  /*1870*/  MUFU.RCP R8, R3 ;  /* 0x0000000300087308 */ /* 0x000e620000001000 */
[----:B------:R-:W-:Y:S01]  /*1880*/  BSSY.RECONVERGENT B2, `(.L_x_16) ;  /* 0x0000014000027945 */ /* 0x000fe20003800200 */
[----:B--2---:R-:W-:-:S04]  /*1890*/  FADD R9, R9, -R4 ;  /* 0x8000000409097221 */ /* 0x004fc80000000000 */
[----:B------:R-:W-:-:S04]  /*18a0*/  FFMA.SAT R0, R9, R0, 0.5 ;  /* 0x3f00000009007423 */ /* 0x000fc80000002000 */
[----:B------:R-:W-:-:S04]  /*18b0*/  FFMA.RM R0, R0, R13, 12582913 ;  /* 0x4b40000100007423 */ /* 0x000fc8000000400d */
[C---:B------:R-:W-:Y:S01]  /*18c0*/  FADD R2, R0.reuse, -12583039 ;  /* 0xcb40007f00027421 */ /* 0x040fe20000000000 */
[----:B------:R-:W-:-:S03]  /*18d0*/  SHF.L.U32 R0, R0, 0x17, RZ ;  /* 0x0000001700007819 */ /* 0x000fc600000006ff */
[----:B------:R-:W-:-:S04]  /*18e0*/  FFMA R2, R9, 1.4426950216293334961, -R2 ;  /* 0x3fb8aa3b09027823 */ /* 0x000fc80000000802 */
[----:B------:R-:W-:Y:S01]  /*18f0*/  FFMA R2, R9, 1.925963033500011079e-08, R2 ;  /* 0x32a5706009027823 */ /* 0x000fe20000000002 */
[----:B-1----:R-:W-:-:S03]  /*1900*/  FFMA R9, R8, -R3, 1 ;  /* 0x3f80000008097423 */ /* 0x002fc60000000803 */
[----:B0-----:R-:W0:Y:S02]  /*1910*/  MUFU.EX2 R7, R2 ;  /* 0x0000000200077308 */ /* 0x001e240000000800 */
        /* <DEDUP_REMOVED lines=10> */
.L_x_17:
[----:B------:R-:W-:Y:S05]  /*19c0*/  BSYNC.RECONVERGENT B2 ;  /* 0x0000000000027941 */ /* 0x000fea0003800200 */
.L_x_16:
        /* <DEDUP_REMOVED lines=25> */
.L_x_19:
[----:B------:R-:W-:Y:S05]  /*1b60*/  BSYNC.RECONVERGENT B2 ;  /* 0x0000000000027941 */ /* 0x000fea0003800200 */
.L_x_18:
        /* <DEDUP_REMOVED lines=25> */
.L_x_21:
[----:B------:R-:W-:Y:S05]  /*1d00*/  BSYNC.RECONVERGENT B2 ;  /* 0x0000000000027941 */ /* 0x000fea0003800200 */
.L_x_20:
        /* <DEDUP_REMOVED lines=25> */
.L_x_23:
[----:B------:R-:W-:Y:S05]  /*1ea0*/  BSYNC.RECONVERGENT B2 ;  /* 0x0000000000027941 */ /* 0x000fea0003800200 */
.L_x_22:
        /* <DEDUP_REMOVED lines=25> */
.L_x_25:
[----:B------:R-:W-:Y:S05]  /*2040*/  BSYNC.RECONVERGENT B2 ;  /* 0x0000000000027941 */ /* 0x000fea0003800200 */
.L_x_24:
        /* <DEDUP_REMOVED lines=13> */
[----:B------:R-:W-:Y:S01]  /*2120*/  FFMA R9, R0, 1.925963033500011079e-08, R9 ;  /* 0x32a5706000097823 */ /* 0x000fe20000000009 */
[----:B------:R-:W-:-:S05]  /*2130*/  FFMA R0, R8, R7, R8 ;  /* 0x0000000708007223 */ /* 0x000fca0000000008 */
[----:B------:R-:W0:Y:S02]  /*2140*/  MUFU.EX2 R9, R9 ;  /* 0x0000000900097308 */ /* 0x000e240000000800 */
[----:B0-----:R-:W-:-:S06]  /*2150*/  FMUL R13, R2, R9 ;  /* 0x00000009020d7220 */ /* 0x001fcc0000400000 */
        /* <DEDUP_REMOVED lines=8> */
.L_x_27:
[----:B------:R-:W-:Y:S05]  /*21e0*/  BSYNC.RECONVERGENT B2 ;  /* 0x0000000000027941 */ /* 0x000fea0003800200 */
.L_x_26:
[----:B------:R0:W-:Y:S01]  /*21f0*/  STG.E desc[UR10][R10.64+0xc], R7 ;  /* 0x00000c070a007986 */ /* 0x0001e2000c10190a */
[----:B------:R-:W-:Y:S01]  /*2200*/  IADD3 R18, PT, PT, R18, 0x8, RZ ;  /* 0x0000000812127810 */ /* 0x000fe20007ffe0ff */
[----:B------:R-:W-:Y:S06]  /*2210*/  @P2 BRA `(.L_x_28) ;  /* 0xfffffff000982947 */ /* 0x000fec000383ffff */
.L_x_11:
[----:B------:R-:W-:-:S13]  /*2220*/  ISETP.NE.AND P0, PT, R19, RZ, PT ;  /* 0x000000ff1300720c */ /* 0x000fda0003f05270 */
[----:B------:R-:W-:Y:S05]  /*2230*/  @!P0 EXIT ;  /* 0x000000000000894d */ /* 0x000fea0003800000 */
[----:B------:R-:W1:Y:S01]  /*2240*/  LDCU UR4, c[0x0][0x394] ;  /* 0x00007280ff0477ac */ /* 0x000e620008000800 */
[----:B------:R-:W-:Y:S01]  /*2250*/  ISETP.GE.U32.AND P0, PT, R19, 0x4, PT ;  /* 0x000000041300780c */ /* 0x000fe20003f06070 */
[----:B-1----:R-:W-:-:S12]  /*2260*/  ULOP3.LUT UR4, UR4, 0x3, URZ, 0xc0, !UPT ;  /* 0x0000000304047892 */ /* 0x002fd8000f8ec0ff */
[----:B------:R-:W-:Y:S05]  /*2270*/  @!P0 BRA `(.L_x_29) ;  /* 0x0000000400b88947 */ /* 0x000fea0003800000 */
[----:B------:R-:W1:Y:S01]  /*2280*/  LDC.64 R14, c[0x0][0x380] ;  /* 0x0000e000ff0e7b82 */ /* 0x000e620000000a00 */
[----:B0-----:R-:W-:-:S05]  /*2290*/  IADD3 R10, PT, PT, R5, R6, RZ ;  /* 0x00000006050a7210 */ /* 0x001fca0007ffe0ff */
[----:B-1----:R-:W-:-:S05]  /*22a0*/  IMAD.WIDE R14, R10, 0x4, R14 ;  /* 0x000000040a0e7825 */ /* 0x002fca00078e020e */
[----:B------:R-:W2:Y:S01]  /*22b0*/  LDG.E R7, desc[UR10][R14.64] ;  /* 0x0000000a0e077981 */ /* 0x000ea2000c1e1900 */
[----:B------:R-:W-:Y:S01]  /*22c0*/  HFMA2 R0, -RZ, RZ, 0.96630859375, -0.0022525787353515625 ;  /* 0x3bbb989dff007431 */ /* 0x000fe200000001ff */
[----:B------:R-:W-:Y:S01]  /*22d0*/  MOV R9, 0x437c0000 ;  /* 0x437c000000097802 */ /* 0x000fe20000000f00 */
[----:B------:R-:W0:Y:S01]  /*22e0*/  MUFU.RCP R8, R3 ;  /* 0x0000000300087308 */ /* 0x000e220000001000 */
[----:B------:R-:W-:Y:S01]  /*22f0*/  BSSY.RECONVERGENT B2, `(.L_x_30) ;  /* 0x0000014000027945 */ /* 0x000fe20003800200 */
[----:B--2---:R-:W-:-:S04]  /*2300*/  FADD R7, R7, -R4 ;  /* 0x8000000407077221 */ /* 0x004fc80000000000 */
[----:B------:R-:W-:-:S04]  /*2310*/  FFMA.SAT R0, R7, R0, 0.5 ;  /* 0x3f00000007007423 */ /* 0x000fc80000002000 */
[----:B------:R-:W-:Y:S01]  /*2320*/  FFMA.RM R0, R0, R9, 12582913 ;  /* 0x4b40000100007423 */ /* 0x000fe20000004009 */
[----:B0-----:R-:W-:-:S03]  /*2330*/  FFMA R9, R8, -R3, 1 ;  /* 0x3f80000008097423 */ /* 0x001fc60000000803 */
        /* <DEDUP_REMOVED lines=15> */
.L_x_31:
[----:B------:R-:W-:Y:S05]  /*2430*/  BSYNC.RECONVERGENT B2 ;  /* 0x0000000000027941 */ /* 0x000fea0003800200 */
.L_x_30:
[----:B------:R-:W0:Y:S02]  /*2440*/  LDC.64 R8, c[0x0][0x388] ;  /* 0x0000e200ff087b82 */ /* 0x000e240000000a00 */
[----:B0-----:R-:W-:-:S05]  /*2450*/  IMAD.WIDE R10, R10, 0x4, R8 ;  /* 0x000000040a0a7825 */ /* 0x001fca00078e0208 */
        /* <DEDUP_REMOVED lines=25> */
.L_x_33:
[----:B------:R-:W-:Y:S05]  /*25f0*/  BSYNC.RECONVERGENT B2 ;  /* 0x0000000000027941 */ /* 0x000fea0003800200 */
.L_x_32:
        /* <DEDUP_REMOVED lines=25> */
.L_x_35:
[----:B------:R-:W-:Y:S05]  /*2790*/  BSYNC.RECONVERGENT B2 ;  /* 0x0000000000027941 */ /* 0x000fea0003800200 */
.L_x_34:
        /* <DEDUP_REMOVED lines=25> */
.L_x_37:
[----:B------:R-:W-:Y:S05]  /*2930*/  BSYNC.RECONVERGENT B2 ;  /* 0x0000000000027941 */ /* 0x000fea0003800200 */
.L_x_36:
[----:B------:R1:W-:Y:S01]  /*2940*/  STG.E desc[UR10][R10.64+0xc], R7 ;  /* 0x00000c070a007986 */ /* 0x0003e2000c10190a */
[----:B------:R-:W-:-:S07]  /*2950*/  IADD3 R6, PT, PT, R6, 0x4, RZ ;  /* 0x0000000406067810 */ /* 0x000fce0007ffe0ff */
.L_x_29:
[----:B------:R-:W-:-:S13]  /*2960*/  ISETP.NE.AND P0, PT, RZ, UR4, PT ;  /* 0x00000004ff007c0c */ /* 0x000fda000bf05270 */
[----:B------:R-:W-:Y:S05]  /*2970*/  @!P0 EXIT ;  /* 0x000000000000894d */ /* 0x000fea0003800000 */
[----:B------:R-:W-:-:S09]  /*2980*/  UISETP.NE.AND UP0, UPT, UR4, 0x1, UPT ;  /* 0x000000010400788c */ /* 0x000fd2000bf05270 */
[----:B------:R-:W-:Y:S05]  /*2990*/  BRA.U !UP0, `(.L_x_38) ;  /* 0x0000000108e87547 */ /* 0x000fea000b800000 */
[----:B------:R-:W2:Y:S01]  /*29a0*/  LDC.64 R14, c[0x0][0x380] ;  /* 0x0000e000ff0e7b82 */ /* 0x000ea20000000a00 */
[----:B01----:R-:W-:-:S05]  /*29b0*/  IADD3 R10, PT, PT, R5, R6, RZ ;  /* 0x00000006050a7210 */ /* 0x003fca0007ffe0ff */
[----:B--2---:R-:W-:-:S05]  /*29c0*/  IMAD.WIDE R14, R10, 0x4, R14 ;  /* 0x000000040a0e7825 */ /* 0x004fca00078e020e */
        /* <DEDUP_REMOVED lines=24> */
.L_x_40:
[----:B------:R-:W-:Y:S05]  /*2b50*/  BSYNC.RECONVERGENT B2 ;  /* 0x0000000000027941 */ /* 0x000fea0003800200 */
.L_x_39:
[----:B------:R-:W0:Y:S02]  /*2b60*/  LDC.64 R8, c[0x0][0x388] ;  /* 0x0000e200ff087b82 */ /* 0x000e240000000a00 */
[----:B0-----:R-:W-:-:S05]  /*2b70*/  IMAD.WIDE R10, R10, 0x4, R8 ;  /* 0x000000040a0a7825 */ /* 0x001fca00078e0208 */
        /* <DEDUP_REMOVED lines=25> */
.L_x_42:
[----:B------:R-:W-:Y:S05]  /*2d10*/  BSYNC.RECONVERGENT B2 ;  /* 0x0000000000027941 */ /* 0x000fea0003800200 */
.L_x_41:
[----:B------:R2:W-:Y:S01]  /*2d20*/  STG.E desc[UR10][R10.64+0x4], R7 ;  /* 0x000004070a007986 */ /* 0x0005e2000c10190a */
[----:B------:R-:W-:-:S07]  /*2d30*/  IADD3 R6, PT, PT, R6, 0x2, RZ ;  /* 0x0000000206067810 */ /* 0x000fce0007ffe0ff */
.L_x_38:
[----:B------:R-:W3:Y:S02]  /*2d40*/  LDC R0, c[0x0][0x394] ;  /* 0x0000e500ff007b82 */ /* 0x000ee40000000800 */
[----:B---3--:R-:W-:-:S04]  /*2d50*/  LOP3.LUT R0, R0, 0x1, RZ, 0xc0, !PT ;  /* 0x0000000100007812 */ /* 0x008fc800078ec0ff */
[----:B------:R-:W-:-:S13]  /*2d60*/  ISETP.NE.U32.AND P0, PT, R0, 0x1, PT ;  /* 0x000000010000780c */ /* 0x000fda0003f05070 */
[----:B------:R-:W-:Y:S05]  /*2d70*/  @P0 EXIT ;  /* 0x000000000000094d */ /* 0x000fea0003800000 */
[----:B------:R-:W0:Y:S01]  /*2d80*/  LDC.64 R8, c[0x0][0x380] ;  /* 0x0000e000ff087b82 */ /* 0x000e220000000a00 */
[----:B------:R-:W-:-:S05]  /*2d90*/  IADD3 R5, PT, PT, R5, R6, RZ ;  /* 0x0000000605057210 */ /* 0x000fca0007ffe0ff */
[----:B012---:R-:W-:-:S06]  /*2da0*/  IMAD.WIDE R6, R5, 0x4, R8 ;  /* 0x0000000405067825 */ /* 0x007fcc00078e0208 */
[----:B------:R-:W2:Y:S01]  /*2db0*/  LDG.E R7, desc[UR10][R6.64] ;  /* 0x0000000a06077981 */ /* 0x000ea2000c1e1900 */
[----:B------:R-:W-:Y:S01]  /*2dc0*/  HFMA2 R9, -RZ, RZ, 0.96630859375, -0.0022525787353515625 ;  /* 0x3bbb989dff097431 */ /* 0x000fe200000001ff */
[----:B------:R-:W-:Y:S01]  /*2dd0*/  MOV R11, 0x437c0000 ;  /* 0x437c0000000b7802 */ /* 0x000fe20000000f00 */
[----:B------:R-:W0:Y:S01]  /*2de0*/  MUFU.RCP R2, R3 ;  /* 0x0000000300027308 */ /* 0x000e220000001000 */
[----:B------:R-:W-:Y:S01]  /*2df0*/  BSSY.RECONVERGENT B2, `(.L_x_43) ;  /* 0x0000014000027945 */ /* 0x000fe20003800200 */
[----:B--2---:R-:W-:Y:S01]  /*2e00*/  FADD R4, R7, -R4 ;  /* 0x8000000407047221 */ /* 0x004fe20000000000 */
[----:B0-----:R-:W-:-:S03]  /*2e10*/  FFMA R7, R2, -R3, 1 ;  /* 0x3f80000002077423 */ /* 0x001fc60000000803 */
[----:B------:R-:W-:-:S04]  /*2e20*/  FFMA.SAT R0, R4, R9, 0.5 ;  /* 0x3f00000004007423 */ /* 0x000fc80000002009 */
[----:B------:R-:W-:-:S04]  /*2e30*/  FFMA.RM R0, R0, R11, 12582913 ;  /* 0x4b40000100007423 */ /* 0x000fc8000000400b */
[C---:B------:R-:W-:Y:S01]  /*2e40*/  FADD R9, R0.reuse, -12583039 ;  /* 0xcb40007f00097421 */ /* 0x040fe20000000000 */
[----:B------:R-:W-:-:S03]  /*2e50*/  SHF.L.U32 R0, R0, 0x17, RZ ;  /* 0x0000001700007819 */ /* 0x000fc600000006ff */
[----:B------:R-:W-:-:S04]  /*2e60*/  FFMA R9, R4, 1.4426950216293334961, -R9 ;  /* 0x3fb8aa3b04097823 */ /* 0x000fc80000000809 */
[----:B------:R-:W-:-:S06]  /*2e70*/  FFMA R9, R4, 1.925963033500011079e-08, R9 ;  /* 0x32a5706004097823 */ /* 0x000fcc0000000009 */
        /* <DEDUP_REMOVED lines=11> */
.L_x_44:
[----:B------:R-:W-:Y:S05]  /*2f30*/  BSYNC.RECONVERGENT B2 ;  /* 0x0000000000027941 */ /* 0x000fea0003800200 */
.L_x_43:
[----:B------:R-:W0:Y:S02]  /*2f40*/  LDC.64 R2, c[0x0][0x388] ;  /* 0x0000e200ff027b82 */ /* 0x000e240000000a00 */
[----:B0-----:R-:W-:-:S05]  /*2f50*/  IMAD.WIDE R2, R5, 0x4, R2 ;  /* 0x0000000405027825 */ /* 0x001fca00078e0202 */
[----:B------:R-:W-:Y:S01]  /*2f60*/  STG.E desc[UR10][R2.64], R7 ;  /* 0x0000000702007986 */ /* 0x000fe2000c10190a */
[----:B------:R-:W-:Y:S05]  /*2f70*/  EXIT ;  /* 0x000000000000794d */ /* 0x000fea0003800000 */
        .weak           $__internal_0_$__cuda_sm3x_div_rn_noftz_f32_slowpath
        .type           $__internal_0_$__cuda_sm3x_div_rn_noftz_f32_slowpath,@function
        .size           $__internal_0_$__cuda_sm3x_div_rn_noftz_f32_slowpath,(.L_x_57 - $__internal_0_$__cuda_sm3x_div_rn_noftz_f32_slowpath)
$__internal_0_$__cuda_sm3x_div_rn_noftz_f32_slowpath:
[----:B------:R-:W-:Y:S01]  /*2f80*/  SHF.R.U32.HI R7, RZ, 0x17, R3 ;  /* 0x00000017ff077819 */ /* 0x000fe20000011603 */
[----:B------:R-:W-:Y:S01]  /*2f90*/  BSSY.RECONVERGENT B0, `(.L_x_45) ;  /* 0x0000063000007945 */ /* 0x000fe20003800200 */
[----:B------:R-:W-:Y:S02]  /*2fa0*/  SHF.R.U32.HI R9, RZ, 0x17, R0 ;  /* 0x00000017ff097819 */ /* 0x000fe40000011600 */
[----:B------:R-:W-:Y:S02]  /*2fb0*/  LOP3.LUT R7, R7, 0xff, RZ, 0xc0, !PT ;  /* 0x000000ff07077812 */ /* 0x000fe400078ec0ff */
[----:B------:R-:W-:Y:S02]  /*2fc0*/  LOP3.LUT R9, R9, 0xff, RZ, 0xc0, !PT ;  /* 0x000000ff09097812 */ /* 0x000fe400078ec0ff */
[----:B------:R-:W-:Y:S02]  /*2fd0*/  IADD3 R12, PT, PT, R7, -0x1, RZ ;  /* 0xffffffff070c7810 */ /* 0x000fe40007ffe0ff */
[----:B------:R-:W-:-:S02]  /*2fe0*/  IADD3 R13, PT, PT, R9, -0x1, RZ ;  /* 0xffffffff090d7810 */ /* 0x000fc40007ffe0ff */
[----:B------:R-:W-:Y:S02]  /*2ff0*/  ISETP.GT.U32.AND P0, PT, R12, 0xfd, PT ;  /* 0x000000fd0c00780c */ /* 0x000fe40003f04070 */
[----:B------:R-:W-:Y:S02]  /*3000*/  MOV R17, R3 ;  /* 0x0000000300117202 */ /* 0x000fe40000000f00 */
[----:B------:R-:W-:-:S13]  /*3010*/  ISETP.GT.U32.OR P0, PT, R13, 0xfd, P0 ;  /* 0x000000fd0d00780c */ /* 0x000fda0000704470 */
[----:B------:R-:W-:Y:S01]  /*3020*/  @!P0 MOV R8, RZ ;  /* 0x000000ff00088202 */ /* 0x000fe20000000f00 */
[----:B------:R-:W-:Y:S06]  /*3030*/  @!P0 BRA `(.L_x_46) ;  /* 0x00000000005c8947 */ /* 0x000fec0003800000 */
[----:B------:R-:W-:Y:S02]  /*3040*/  FSETP.GTU.FTZ.AND P0, PT, |R0|, +INF , PT ;  /* 0x7f8000000000780b */ /* 0x000fe40003f1c200 */
[----:B------:R-:W-:-:S04]  /*3050*/  FSETP.GTU.FTZ.AND P1, PT, |R3|, +INF , PT ;  /* 0x7f8000000300780b */ /* 0x000fc80003f3c200 */
[----:B------:R-:W-:-:S13]  /*3060*/  PLOP3.LUT P0, PT, P0, P1, PT, 0xf8, 0x8f ;  /* 0x00000000008f781c */ /* 0x000fda0000703f70 */
[----:B------:R-:W-:Y:S05]  /*3070*/  @P0 BRA `(.L_x_47) ;  /* 0x00000004004c0947 */ /* 0x000fea0003800000 */
[----:B------:R-:W-:-:S13]  /*3080*/  LOP3.LUT P0, RZ, R17, 0x7fffffff, R0, 0xc8, !PT ;  /* 0x7fffffff11ff7812 */ /* 0x000fda000780c800 */
[----:B------:R-:W-:Y:S05]  /*3090*/  @!P0 BRA `(.L_x_48) ;  /* 0x00000004003c8947 */ /* 0x000fea0003800000 */
[C---:B------:R-:W-:Y:S02]  /*30a0*/  FSETP.NEU.FTZ.AND P3, PT, |R0|.reuse, +INF , PT ;  /* 0x7f8000000000780b */ /* 0x040fe40003f7d200 */
[----:B------:R-:W-:Y:S02]  /*30b0*/  FSETP.NEU.FTZ.AND P1, PT, |R3|, +INF , PT ;  /* 0x7f8000000300780b */ /* 0x000fe40003f3d200 */
[----:B------:R-:W-:-:S11]  /*30c0*/  FSETP.NEU.FTZ.AND P0, PT, |R0|, +INF , PT ;  /* 0x7f8000000000780b */ /* 0x000fd60003f1d200 */
[----:B------:R-:W-:Y:S05]  /*30d0*/  @!P1 BRA !P3, `(.L_x_48) ;  /* 0x00000004002c9947 */ /* 0x000fea0005800000 */
[----:B------:R-:W-:-:S04]  /*30e0*/  LOP3.LUT P3, RZ, R0, 0x7fffffff, RZ, 0xc0, !PT ;  /* 0x7fffffff00ff7812 */ /* 0x000fc8000786c0ff */
[----:B------:R-:W-:-:S13]  /*30f0*/  PLOP3.LUT P1, PT, P1, P3, PT, 0x2f, 0xf2 ;  /* 0x0000000000f2781c */ /* 0x000fda0000f26577 */
[----:B------:R-:W-:Y:S05]  /*3100*/  @P1 BRA `(.L_x_49) ;  /* 0x0000000400181947 */ /* 0x000fea0003800000 */
[----:B------:R-:W-:-:S04]  /*3110*/  LOP3.LUT P1, RZ, R17, 0x7fffffff, RZ, 0xc0, !PT ;  /* 0x7fffffff11ff7812 */ /* 0x000fc8000782c0ff */
[----:B------:R-:W-:-:S13]  /*3120*/  PLOP3.LUT P0, PT, P0, P1, PT, 0x2f, 0xf2 ;  /* 0x0000000000f2781c */ /* 0x000fda0000702577 */
[----:B------:R-:W-:Y:S05]  /*3130*/  @P0 BRA `(.L_x_50) ;  /* 0x0000000400000947 */ /* 0x000fea0003800000 */
[----:B------:R-:W-:Y:S02]  /*3140*/  ISETP.GE.AND P0, PT, R13, RZ, PT ;  /* 0x000000ff0d00720c */ /* 0x000fe40003f06270 */
[----:B------:R-:W-:-:S11]  /*3150*/  ISETP.GE.AND P1, PT, R12, RZ, PT ;  /* 0x000000ff0c00720c */ /* 0x000fd60003f26270 */
[----:B------:R-:W-:Y:S01]  /*3160*/  @P0 MOV R8, RZ ;  /* 0x000000ff00080202 */ /* 0x000fe20000000f00 */
[----:B------:R-:W-:Y:S01]  /*3170*/  @!P0 FFMA R0, R0, 1.84467440737095516160e+19, RZ ;  /* 0x5f80000000008823 */ /* 0x000fe200000000ff */
[----:B------:R-:W-:Y:S01]  /*3180*/  @!P0 MOV R8, 0xffffffc0 ;  /* 0xffffffc000088802 */ /* 0x000fe20000000f00 */
[----:B------:R-:W-:-:S03]  /*3190*/  @!P1 FFMA R17, R3, 1.84467440737095516160e+19, RZ ;  /* 0x5f80000003119823 */ /* 0x000fc600000000ff */
[----:B------:R-:W-:-:S07]  /*31a0*/  @!P1 IADD3 R8, PT, PT, R8, 0x40, RZ ;  /* 0x0000004008089810 */ /* 0x000fce0007ffe0ff */
.L_x_46:
[----:B------:R-:W-:Y:S01]  /*31b0*/  LEA R12, R7, 0xc0800000, 0x17 ;  /* 0xc0800000070c7811 */ /* 0x000fe200078eb8ff */
[----:B------:R-:W-:Y:S01]  /*31c0*/  BSSY.RECONVERGENT B1, `(.L_x_51) ;  /* 0x0000036000017945 */ /* 0x000fe20003800200 */
[----:B------:R-:W-:Y:S02]  /*31d0*/  IADD3 R9, PT, PT, R9, -0x7f, RZ ;  /* 0xffffff8109097810 */ /* 0x000fe40007ffe0ff */
[----:B------:R-:W-:-:S03]  /*31e0*/  IADD3 R21, PT, PT, -R12, R17, RZ ;  /* 0x000000110c157210 */ /* 0x000fc60007ffe1ff */
[----:B------:R-:W-:Y:S01]  /*31f0*/  IMAD R0, R9, -0x800000, R0 ;  /* 0xff80000009007824 */ /* 0x000fe200078e0200 */
[----:B------:R-:W0:Y:S01]  /*3200*/  MUFU.RCP R12, R21 ;  /* 0x00000015000c7308 */ /* 0x000e220000001000 */
[----:B------:R-:W-:Y:S01]  /*3210*/  FADD.FTZ R13, -R21, -RZ ;  /* 0x800000ff150d7221 */ /* 0x000fe20000010100 */
[----:B------:R-:W-:-:S04]  /*3220*/  IADD3 R9, PT, PT, R9, 0x7f, -R7 ;  /* 0x0000007f09097810 */ /* 0x000fc80007ffe807 */
[----:B------:R-:W-:Y:S01]  /*3230*/  IADD3 R9, PT, PT, R9, R8, RZ ;  /* 0x0000000809097210 */ /* 0x000fe20007ffe0ff */
[----:B0-----:R-:W-:-:S04]  /*3240*/  FFMA R17, R12, R13, 1 ;  /* 0x3f8000000c117423 */ /* 0x001fc8000000000d */
[----:B------:R-:W-:-:S04]  /*3250*/  FFMA R17, R12, R17, R12 ;  /* 0x000000110c117223 */ /* 0x000fc8000000000c */
[----:B------:R-:W-:-:S04]  /*3260*/  FFMA R12, R0, R17, RZ ;  /* 0x00000011000c7223 */ /* 0x000fc800000000ff */
[----:B------:R-:W-:-:S04]  /*3270*/  FFMA R20, R13, R12, R0 ;  /* 0x0000000c0d147223 */ /* 0x000fc80000000000 */
[----:B------:R-:W-:-:S04]  /*3280*/  FFMA R20, R17, R20, R12 ;  /* 0x0000001411147223 */ /* 0x000fc8000000000c */
[----:B------:R-:W-:-:S04]  /*3290*/  FFMA R13, R13, R20, R0 ;  /* 0x000000140d0d7223 */ /* 0x000fc80000000000 */
[----:B------:R-:W-:-:S05]  /*32a0*/  FFMA R0, R17, R13, R20 ;  /* 0x0000000d11007223 */ /* 0x000fca0000000014 */
[----:B------:R-:W-:-:S04]  /*32b0*/  SHF.R.U32.HI R7, RZ, 0x17, R0 ;  /* 0x00000017ff077819 */ /* 0x000fc80000011600 */
[----:B------:R-:W-:-:S04]  /*32c0*/  LOP3.LUT R8, R7, 0xff, RZ, 0xc0, !PT ;  /* 0x000000ff07087812 */ /* 0x000fc800078ec0ff */
[----:B------:R-:W-:-:S04]  /*32d0*/  IADD3 R7, PT, PT, R8, R9, RZ ;  /* 0x0000000908077210 */ /* 0x000fc80007ffe0ff */
[----:B------:R-:W-:-:S04]  /*32e0*/  IADD3 R8, PT, PT, R7, -0x1, RZ ;  /* 0xffffffff07087810 */ /* 0x000fc80007ffe0ff */
[----:B------:R-:W-:-:S13]  /*32f0*/  ISETP.GE.U32.AND P0, PT, R8, 0xfe, PT ;  /* 0x000000fe0800780c */ /* 0x000fda0003f06070 */
[----:B------:R-:W-:Y:S05]  /*3300*/  @!P0 BRA `(.L_x_52) ;  /* 0x0000000000808947 */ /* 0x000fea0003800000 */
[----:B------:R-:W-:-:S13]  /*3310*/  ISETP.GT.AND P0, PT, R7, 0xfe, PT ;  /* 0x000000fe0700780c */ /* 0x000fda0003f04270 */
[----:B------:R-:W-:Y:S05]  /*3320*/  @P0 BRA `(.L_x_53) ;  /* 0x00000000006c0947 */ /* 0x000fea0003800000 */
[----:B------:R-:W-:-:S13]  /*3330*/  ISETP.GE.AND P0, PT, R7, 0x1, PT ;  /* 0x000000010700780c */ /* 0x000fda0003f06270 */
[----:B------:R-:W-:Y:S05]  /*3340*/  @P0 BRA `(.L_x_54) ;  /* 0x0000000000740947 */ /* 0x000fea0003800000 */
[----:B------:R-:W-:Y:S02]  /*3350*/  ISETP.GE.AND P0, PT, R7, -0x18, PT ;  /* 0xffffffe80700780c */ /* 0x000fe40003f06270 */
[----:B------:R-:W-:-:S11]  /*3360*/  LOP3.LUT R0, R0, 0x80000000, RZ, 0xc0, !PT ;  /* 0x8000000000007812 */ /* 0x000fd600078ec0ff */
[----:B------:R-:W-:Y:S05]  /*3370*/  @!P0 BRA `(.L_x_54) ;  /* 0x0000000000688947 */ /* 0x000fea0003800000 */
[CCC-:B------:R-:W-:Y:S01]  /*3380*/  FFMA.RZ R8, R17.reuse, R13.reuse, R20.reuse ;  /* 0x0000000d11087223 */ /* 0x1c0fe2000000c014 */
[CCC-:B------:R-:W-:Y:S01]  /*3390*/  FFMA.RP R9, R17.reuse, R13.reuse, R20.reuse ;  /* 0x0000000d11097223 */ /* 0x1c0fe20000008014 */
[----:B------:R-:W-:Y:S01]  /*33a0*/  FFMA.RM R20, R17, R13, R20 ;  /* 0x0000000d11147223 */ /* 0x000fe20000004014 */
[C---:B------:R-:W-:Y:S02]  /*33b0*/  IADD3 R12, PT, PT, R7.reuse, 0x20, RZ ;  /* 0x00000020070c7810 */ /* 0x040fe40007ffe0ff */
[----:B------:R-:W-:Y:S02]  /*33c0*/  LOP3.LUT R8, R8, 0x7fffff, RZ, 0xc0, !PT ;  /* 0x007fffff08087812 */ /* 0x000fe400078ec0ff */
[C---:B------:R-:W-:Y:S02]  /*33d0*/  ISETP.NE.AND P3, PT, R7.reuse, RZ, PT ;  /* 0x000000ff0700720c */ /* 0x040fe40003f65270 */
[----:B------:R-:W-:Y:S02]  /*33e0*/  LOP3.LUT R13, R8, 0x800000, RZ, 0xfc, !PT ;  /* 0x00800000080d7812 */ /* 0x000fe400078efcff */
[----:B------:R-:W-:-:S02]  /*33f0*/  ISETP.NE.AND P1, PT, R7, RZ, PT ;  /* 0x000000ff0700720c */ /* 0x000fc40003f25270 */
[----:B------:R-:W-:Y:S02]  /*3400*/  IADD3 R7, PT, PT, -R7, RZ, RZ ;  /* 0x000000ff07077210 */ /* 0x000fe40007ffe1ff */
[----:B------:R-:W-:Y:S02]  /*3410*/  SHF.L.U32 R12, R13, R12, RZ ;  /* 0x0000000c0d0c7219 */ /* 0x000fe400000006ff */
[----:B------:R-:W-:Y:S02]  /*3420*/  FSETP.NEU.FTZ.AND P0, PT, R9, R20, PT ;  /* 0x000000140900720b */ /* 0x000fe40003f1d000 */
[----:B------:R-:W-:Y:S02]  /*3430*/  SEL R8, R7, RZ, P3 ;  /* 0x000000ff07087207 */ /* 0x000fe40001800000 */
[----:B------:R-:W-:Y:S02]  /*3440*/  ISETP.NE.AND P1, PT, R12, RZ, P1 ;  /* 0x000000ff0c00720c */ /* 0x000fe40000f25270 */
[----:B------:R-:W-:-:S02]  /*3450*/  SHF.R.U32.HI R8, RZ, R8, R13 ;  /* 0x00000008ff087219 */ /* 0x000fc4000001160d */
[----:B------:R-:W-:Y:S02]  /*3460*/  PLOP3.LUT P0, PT, P0, P1, PT, 0xf8, 0x8f ;  /* 0x00000000008f781c */ /* 0x000fe40000703f70 */
[----:B------:R-:W-:Y:S02]  /*3470*/  SHF.R.U32.HI R12, RZ, 0x1, R8 ;  /* 0x00000001ff0c7819 */ /* 0x000fe40000011608 */
[----:B------:R-:W-:-:S04]  /*3480*/  SEL R7, RZ, 0x1, !P0 ;  /* 0x00000001ff077807 */ /* 0x000fc80004000000 */
[----:B------:R-:W-:-:S04]  /*3490*/  LOP3.LUT R7, R7, 0x1, R12, 0xf8, !PT ;  /* 0x0000000107077812 */ /* 0x000fc800078ef80c */
[----:B------:R-:W-:-:S04]  /*34a0*/  LOP3.LUT R7, R7, R8, RZ, 0xc0, !PT ;  /* 0x0000000807077212 */ /* 0x000fc800078ec0ff */
[----:B------:R-:W-:-:S04]  /*34b0*/  IADD3 R7, PT, PT, R12, R7, RZ ;  /* 0x000000070c077210 */ /* 0x000fc80007ffe0ff */
[----:B------:R-:W-:Y:S01]  /*34c0*/  LOP3.LUT R0, R7, R0, RZ, 0xfc, !PT ;  /* 0x0000000007007212 */ /* 0x000fe200078efcff */
[----:B------:R-:W-:Y:S06]  /*34d0*/  BRA `(.L_x_54) ;  /* 0x0000000000107947 */ /* 0x000fec0003800000 */
.L_x_53:
[----:B------:R-:W-:-:S04]  /*34e0*/  LOP3.LUT R0, R0, 0x80000000, RZ, 0xc0, !PT ;  /* 0x8000000000007812 */ /* 0x000fc800078ec0ff */
[----:B------:R-:W-:Y:S01]  /*34f0*/  LOP3.LUT R0, R0, 0x7f800000, RZ, 0xfc, !PT ;  /* 0x7f80000000007812 */ /* 0x000fe200078efcff */
[----:B------:R-:W-:Y:S06]  /*3500*/  BRA `(.L_x_54) ;  /* 0x0000000000047947 */ /* 0x000fec0003800000 */
.L_x_52:
[----:B------:R-:W-:-:S07]  /*3510*/  LEA R0, R9, R0, 0x17 ;  /* 0x0000000009007211 */ /* 0x000fce00078eb8ff */
.L_x_54:
[----:B------:R-:W-:Y:S05]  /*3520*/  BSYNC.RECONVERGENT B1 ;  /* 0x0000000000017941 */ /* 0x000fea0003800200 */
.L_x_51:
[----:B------:R-:W-:Y:S05]  /*3530*/  BRA `(.L_x_55) ;  /* 0x0000000000207947 */ /* 0x000fea0003800000 */
.L_x_50:
[----:B------:R-:W-:-:S04]  /*3540*/  LOP3.LUT R0, R17, 0x80000000, R0, 0x48, !PT ;  /* 0x8000000011007812 */ /* 0x000fc800078e4800 */
[----:B------:R-:W-:Y:S01]  /*3550*/  LOP3.LUT R0, R0, 0x7f800000, RZ, 0xfc, !PT ;  /* 0x7f80000000007812 */ /* 0x000fe200078efcff */
[----:B------:R-:W-:Y:S06]  /*3560*/  BRA `(.L_x_55) ;  /* 0x0000000000147947 */ /* 0x000fec0003800000 */
.L_x_49:
[----:B------:R-:W-:Y:S01]  /*3570*/  LOP3.LUT R0, R17, 0x80000000, R0, 0x48, !PT ;  /* 0x8000000011007812 */ /* 0x000fe200078e4800 */
[----:B------:R-:W-:Y:S06]  /*3580*/  BRA `(.L_x_55) ;  /* 0x00000000000c7947 */ /* 0x000fec0003800000 */
.L_x_48:
[----:B------:R-:W0:Y:S01]  /*3590*/  MUFU.RSQ R0, -QNAN ;  /* 0xffc0000000007908 */ /* 0x000e220000001400 */
[----:B------:R-:W-:Y:S05]  /*35a0*/  BRA `(.L_x_55) ;  /* 0x0000000000047947 */ /* 0x000fea0003800000 */
.L_x_47:
[----:B------:R-:W-:-:S07]  /*35b0*/  FADD.FTZ R0, R0, R3 ;  /* 0x0000000300007221 */ /* 0x000fce0000010000 */
.L_x_55:
[----:B------:R-:W-:Y:S05]  /*35c0*/  BSYNC.RECONVERGENT B0 ;  /* 0x0000000000007941 */ /* 0x000fea0003800200 */
.L_x_45:
[----:B------:R-:W-:Y:S01]  /*35d0*/  HFMA2 R9, -RZ, RZ, 0, 0 ;  /* 0x00000000ff097431 */ /* 0x000fe200000001ff */
[----:B------:R-:W-:Y:S02]  /*35e0*/  MOV R8, R2 ;  /* 0x0000000200087202 */ /* 0x000fe40000000f00 */
[----:B0-----:R-:W-:Y:S02]  /*35f0*/  MOV R7, R0 ;  /* 0x0000000000077202 */ /* 0x001fe40000000f00 */
[----:B------:R-:W-:Y:S05]  /*3600*/  RET.REL.NODEC R8 `(_Z16softmax_kernel_0PfS_ii) ;  /* 0xffffffc8087c7950 */ /* 0x000fea0003c3ffff */
.L_x_56:
[----:B------:R-:W-:-:S00]  /*3610*/  BRA `(.L_x_56) ;  /* 0xfffffffc00fc7947 */ /* 0x000fc0000383ffff */
[----:B------:R-:W-:-:S00]  /*3620*/  NOP ;  /* 0x0000000000007918 */ /* 0x000fc00000000000 */
        /* <DEDUP_REMOVED lines=13> */
.L_x_57:


//--------------------- .nv.shared.reserved.0     --------------------------
	.section	.nv.shared.reserved.0,"aw",@nobits
	.weak		__nv_reservedSMEM_offset_0_alias
	.size		__nv_reservedSMEM_offset_0_alias, 0, 64
	.other		__nv_reservedSMEM_offset_0_alias,@"STO_CUDA_RESERVED_SHARED STV_DEFAULT"
__nv_reservedSMEM_offset_0_alias:
	.zero		0
	.zero		64


//--------------------- .nv.constant0._Z16softmax_kernel_0PfS_ii --------------------------
	.section	.nv.constant0._Z16softmax_kernel_0PfS_ii,"a",@progbits
	.sectionflags	@""
	.align	4
.nv.constant0._Z16softmax_kernel_0PfS_ii:
	.zero		920


//--------------------- SYMBOLS --------------------------

	.type		.nv.reservedSmem.offset0,@object
	.size		.nv.reservedSmem.offset0,0x4
